// auto-generated by cutlass_sweep.gemm — config: {"arch": "sm_90", "cluster_m": 1, "cluster_n": 4, "dtype": "e4m3", "dtype_b": "e4m3", "layout": "nt", "stages": 0, "tile_k": 64, "tile_m": 256, "tile_n": 256}
#include "cutlass/cutlass.h"
#include "cutlass/gemm/collective/collective_builder.hpp"
#include "cutlass/gemm/device/gemm_universal_adapter.h"
#include "cutlass/gemm/kernel/gemm_universal.hpp"
#include "cutlass/epilogue/collective/collective_builder.hpp"

using ElemA = cutlass::float_e4m3_t;
using ElemB = cutlass::float_e4m3_t;
using ElemCD = cutlass::float_e4m3_t;
using Acc  = float;
using TileShape    = cute::Shape<cute::_256, cute::_256, cute::_64>;
using ClusterShape = cute::Shape<cute::_1, cute::_4, cute::_1>;

using CollectiveEpilogue = typename cutlass::epilogue::collective::CollectiveBuilder<
    cutlass::arch::Sm90, cutlass::arch::OpClassTensorOp,
    TileShape, ClusterShape,
    cutlass::epilogue::collective::EpilogueTileAuto,
    Acc, Acc,
    ElemCD, cutlass::layout::RowMajor, 128 / cutlass::sizeof_bits<ElemCD>::value,
    ElemCD, cutlass::layout::RowMajor, 128 / cutlass::sizeof_bits<ElemCD>::value,
    cutlass::epilogue::collective::EpilogueScheduleAuto
  >::CollectiveOp;

using CollectiveMainloop = typename cutlass::gemm::collective::CollectiveBuilder<
    cutlass::arch::Sm90, cutlass::arch::OpClassTensorOp,
    ElemA, cutlass::layout::RowMajor, 128 / cutlass::sizeof_bits<ElemA>::value,
    ElemB, cutlass::layout::ColumnMajor, 128 / cutlass::sizeof_bits<ElemB>::value,
    Acc,
    TileShape, ClusterShape,
    cutlass::gemm::collective::StageCountAutoCarveout<static_cast<int>(sizeof(typename CollectiveEpilogue::SharedStorage))>,
    cutlass::gemm::collective::KernelScheduleAuto
  >::CollectiveOp;

using GemmKernel = cutlass::gemm::kernel::GemmUniversal<
    cute::Shape<int,int,int,int>,
    CollectiveMainloop,
    CollectiveEpilogue
>;
using Gemm = cutlass::gemm::device::GemmUniversalAdapter<GemmKernel>;

// Force the device kernel symbol into the cubin without needing a host main.
auto* _anchor = &cutlass::device_kernel<GemmKernel>;


// ===== COMPILED SASS (sm_90a) =====

	.target	sm_90a

	.elftype	@"ET_EXEC"


//--------------------- .note.nv.tkinfo           --------------------------
	.section	.note.nv.tkinfo,"",@"SHT_NOTE"
	.sectionflags	@"SHF_NOTE_NV_TKINFO"
	.tkinfo
        /*0018*/ 	.word	0x00000002
        /*0030*/ 	.string	""
        /*0030*/ 	.string	"ptxas"
        /*0030*/ 	.string	"Cuda compilation tools, release 13.0, V13.0.88"
        /*0030*/ 	.string	"Build cuda_13.0.r13.0/compiler.36424714_0"
        /*0030*/ 	.string	"-arch sm_90a -m 64 "



//--------------------- .note.nv.cuinfo           --------------------------
	.section	.note.nv.cuinfo,"",@"SHT_NOTE"
	.sectionflags	@"SHF_NOTE_NV_CUINFO"
        /*0018*/ 	.short	0x0002
        /*001a*/ 	.short	0x005a
        /*001c*/ 	.short	0x0082
	.zero		2


//--------------------- .nv.info                  --------------------------
	.section	.nv.info,"",@"SHT_CUDA_INFO"
	.align	4


	//----- nvinfo : EIATTR_REGCOUNT
	.align		4
        /*0000*/ 	.byte	0x04, 0x2f
        /*0002*/ 	.short	(.L_12 - .L_11)
	.align		4
.L_11:
        /*0004*/ 	.word	index@(_ZN7cutlass13device_kernelINS_4gemm6kernel13GemmUniversalIN4cute5tupleIJiiiiEEENS1_10collective13CollectiveMmaINS1_37MainloopSm90TmaGmmaWarpSpecializedFP8ILi7ENS5_IJNS4_1CILi1EEENSA_ILi4EEESB_EEENS1_35KernelTmaWarpSpecializedCooperativeEEENS5_IJNSA_ILi256EEESG_NSA_ILi64EEEEEENS_12float_e4m3_tENS5_IJlSB_lEEESJ_SK_NS4_8TiledMMAINS4_8MMA_AtomIJNS4_4SM904GMMA31MMA_64x256x32_F32E4M3E4M3_SS_TNILNSO_7ScaleInE1ELSQ_1EEEEEENS4_6LayoutINS5_IJNSA_ILi2EEESB_SB_EEENS5_IJSB_NSA_ILi0EEESW_EEEEENS5_IJNS4_10UnderscoreESZ_SZ_EEEEENS4_23SM90_TMA_LOAD_MULTICASTENS4_14ComposedLayoutINS4_7SwizzleILi2ELi4ELi3EEENS4_18smem_ptr_flag_bitsILi8EEENST_INS5_IJNSA_ILi8EEESH_EEENS5_IJSH_SB_EEEEEEEvNS4_8identityENS4_13SM90_TMA_LOADES1C_vS1D_EENS_8epilogue10collective6detail29Sm90TmaWarpSpecializedAdapterINS1H_15DefaultEpilogueISJ_SK_SK_NS1G_6thread17LinearCombinationISJ_Li1EffLNS1L_9ScaleType4KindE0ELNS_15FloatRoundStyleE2ESJ_EENS1_15EpilogueDefaultEEEEEvvEEEEvNT_6ParamsE)
        /*0008*/ 	.word	0x000000a8


	//----- nvinfo : EIATTR_FRAME_SIZE
	.align		4
.L_12:
        /*000c*/ 	.byte	0x04, 0x11
        /*000e*/ 	.short	(.L_14 - .L_13)
	.align		4
.L_13:
        /*0010*/ 	.word	index@(_ZN7cutlass13device_kernelINS_4gemm6kernel13GemmUniversalIN4cute5tupleIJiiiiEEENS1_10collective13CollectiveMmaINS1_37MainloopSm90TmaGmmaWarpSpecializedFP8ILi7ENS5_IJNS4_1CILi1EEENSA_ILi4EEESB_EEENS1_35KernelTmaWarpSpecializedCooperativeEEENS5_IJNSA_ILi256EEESG_NSA_ILi64EEEEEENS_12float_e4m3_tENS5_IJlSB_lEEESJ_SK_NS4_8TiledMMAINS4_8MMA_AtomIJNS4_4SM904GMMA31MMA_64x256x32_F32E4M3E4M3_SS_TNILNSO_7ScaleInE1ELSQ_1EEEEEENS4_6LayoutINS5_IJNSA_ILi2EEESB_SB_EEENS5_IJSB_NSA_ILi0EEESW_EEEEENS5_IJNS4_10UnderscoreESZ_SZ_EEEEENS4_23SM90_TMA_LOAD_MULTICASTENS4_14ComposedLayoutINS4_7SwizzleILi2ELi4ELi3EEENS4_18smem_ptr_flag_bitsILi8EEENST_INS5_IJNSA_ILi8EEESH_EEENS5_IJSH_SB_EEEEEEEvNS4_8identityENS4_13SM90_TMA_LOADES1C_vS1D_EENS_8epilogue10collective6detail29Sm90TmaWarpSpecializedAdapterINS1H_15DefaultEpilogueISJ_SK_SK_NS1G_6thread17LinearCombinationISJ_Li1EffLNS1L_9ScaleType4KindE0ELNS_15FloatRoundStyleE2ESJ_EENS1_15EpilogueDefaultEEEEEvvEEEEvNT_6ParamsE)
        /*0014*/ 	.word	0x00000870


	//----- nvinfo : EIATTR_MIN_STACK_SIZE
	.align		4
.L_14:
        /*0018*/ 	.byte	0x04, 0x12
        /*001a*/ 	.short	(.L_16 - .L_15)
	.align		4
.L_15:
        /*001c*/ 	.word	index@(_ZN7cutlass13device_kernelINS_4gemm6kernel13GemmUniversalIN4cute5tupleIJiiiiEEENS1_10collective13CollectiveMmaINS1_37MainloopSm90TmaGmmaWarpSpecializedFP8ILi7ENS5_IJNS4_1CILi1EEENSA_ILi4EEESB_EEENS1_35KernelTmaWarpSpecializedCooperativeEEENS5_IJNSA_ILi256EEESG_NSA_ILi64EEEEEENS_12float_e4m3_tENS5_IJlSB_lEEESJ_SK_NS4_8TiledMMAINS4_8MMA_AtomIJNS4_4SM904GMMA31MMA_64x256x32_F32E4M3E4M3_SS_TNILNSO_7ScaleInE1ELSQ_1EEEEEENS4_6LayoutINS5_IJNSA_ILi2EEESB_SB_EEENS5_IJSB_NSA_ILi0EEESW_EEEEENS5_IJNS4_10UnderscoreESZ_SZ_EEEEENS4_23SM90_TMA_LOAD_MULTICASTENS4_14ComposedLayoutINS4_7SwizzleILi2ELi4ELi3EEENS4_18smem_ptr_flag_bitsILi8EEENST_INS5_IJNSA_ILi8EEESH_EEENS5_IJSH_SB_EEEEEEEvNS4_8identityENS4_13SM90_TMA_LOADES1C_vS1D_EENS_8epilogue10collective6detail29Sm90TmaWarpSpecializedAdapterINS1H_15DefaultEpilogueISJ_SK_SK_NS1G_6thread17LinearCombinationISJ_Li1EffLNS1L_9ScaleType4KindE0ELNS_15FloatRoundStyleE2ESJ_EENS1_15EpilogueDefaultEEEEEvvEEEEvNT_6ParamsE)
        /*0020*/ 	.word	0x00000870
.L_16:


//--------------------- .nv.compat                --------------------------
	.section	.nv.compat,"",@"SHT_CUDA_COMPAT_INFO"
	.align	4
        /*0000*/ 	.byte	0x02, 0x09, 0x01, 0x00, 0x02, 0x02, 0x04, 0x00, 0x02, 0x05, 0x05, 0x00, 0x03, 0x07, 0x01, 0x01
        /*0010*/ 	.byte	0x02, 0x03, 0x01, 0x00, 0x02, 0x06, 0x01, 0x00, 0x04, 0x0b, 0x08, 0x00, 0x00, 0x00, 0x00, 0x00
        /*0020*/ 	.byte	0x00, 0x00, 0x00, 0x00


//--------------------- .nv.info._ZN7cutlass13device_kernelINS_4gemm6kernel13GemmUniversalIN4cute5tupleIJiiiiEEENS1_10collective13CollectiveMmaINS1_37MainloopSm90TmaGmmaWarpSpecializedFP8ILi7ENS5_IJNS4_1CILi1EEENSA_ILi4EEESB_EEENS1_35KernelTmaWarpSpecializedCooperativeEEENS5_IJNSA_ILi256EEESG_NSA_ILi64EEEEEENS_12float_e4m3_tENS5_IJlSB_lEEESJ_SK_NS4_8TiledMMAINS4_8MMA_AtomIJNS4_4SM904GMMA31MMA_64x256x32_F32E4M3E4M3_SS_TNILNSO_7ScaleInE1ELSQ_1EEEEEENS4_6LayoutINS5_IJNSA_ILi2EEESB_SB_EEENS5_IJSB_NSA_ILi0EEESW_EEEEENS5_IJNS4_10UnderscoreESZ_SZ_EEEEENS4_23SM90_TMA_LOAD_MULTICASTENS4_14ComposedLayoutINS4_7SwizzleILi2ELi4ELi3EEENS4_18smem_ptr_flag_bitsILi8EEENST_INS5_IJNSA_ILi8EEESH_EEENS5_IJSH_SB_EEEEEEEvNS4_8identityENS4_13SM90_TMA_LOADES1C_vS1D_EENS_8epilogue10collective6detail29Sm90TmaWarpSpecializedAdapterINS1H_15DefaultEpilogueISJ_SK_SK_NS1G_6thread17LinearCombinationISJ_Li1EffLNS1L_9ScaleType4KindE0ELNS_15FloatRoundStyleE2ESJ_EENS1_15EpilogueDefaultEEEEEvvEEEEvNT_6ParamsE --------------------------
	.section	.nv.info._ZN7cutlass13device_kernelINS_4gemm6kernel13GemmUniversalIN4cute5tupleIJiiiiEEENS1_10collective13CollectiveMmaINS1_37MainloopSm90TmaGmmaWarpSpecializedFP8ILi7ENS5_IJNS4_1CILi1EEENSA_ILi4EEESB_EEENS1_35KernelTmaWarpSpecializedCooperativeEEENS5_IJNSA_ILi256EEESG_NSA_ILi64EEEEEENS_12float_e4m3_tENS5_IJlSB_lEEESJ_SK_NS4_8TiledMMAINS4_8MMA_AtomIJNS4_4SM904GMMA31MMA_64x256x32_F32E4M3E4M3_SS_TNILNSO_7ScaleInE1ELSQ_1EEEEEENS4_6LayoutINS5_IJNSA_ILi2EEESB_SB_EEENS5_IJSB_NSA_ILi0EEESW_EEEEENS5_IJNS4_10UnderscoreESZ_SZ_EEEEENS4_23SM90_TMA_LOAD_MULTICASTENS4_14ComposedLayoutINS4_7SwizzleILi2ELi4ELi3EEENS4_18smem_ptr_flag_bitsILi8EEENST_INS5_IJNSA_ILi8EEESH_EEENS5_IJSH_SB_EEEEEEEvNS4_8identityENS4_13SM90_TMA_LOADES1C_vS1D_EENS_8epilogue10collective6detail29Sm90TmaWarpSpecializedAdapterINS1H_15DefaultEpilogueISJ_SK_SK_NS1G_6thread17LinearCombinationISJ_Li1EffLNS1L_9ScaleType4KindE0ELNS_15FloatRoundStyleE2ESJ_EENS1_15EpilogueDefaultEEEEEvvEEEEvNT_6ParamsE,"",@"SHT_CUDA_INFO"
	.sectionflags	@""
	.align	4


	//----- nvinfo : EIATTR_CUDA_API_VERSION
	.align		4
        /*0000*/ 	.byte	0x04, 0x37
        /*0002*/ 	.short	(.L_18 - .L_17)
.L_17:
        /*0004*/ 	.word	0x00000082


	//----- nvinfo : EIATTR_KPARAM_INFO
	.align		4
.L_18:
        /*0008*/ 	.byte	0x04, 0x17
        /*000a*/ 	.short	(.L_20 - .L_19)
.L_19:
        /*000c*/ 	.word	0x00000000
        /*0010*/ 	.short	0x0000
        /*0012*/ 	.short	0x0070
        /*0014*/ 	.byte	0x00, 0xf0, 0x01, 0x10


	//----- nvinfo : EIATTR_SPARSE_MMA_MASK
	.align		4
.L_20:
        /*0018*/ 	.byte	0x03, 0x50
        /*001a*/ 	.short	0x0000


	//----- nvinfo : EIATTR_MAXREG_COUNT
	.align		4
        /*001c*/ 	.byte	0x03, 0x1b
        /*001e*/ 	.short	0x00a8


	//----- nvinfo : EIATTR_NUM_BARRIERS
	.align		4
        /*0020*/ 	.byte	0x02, 0x4c
        /*0022*/ 	.byte	0x01
	.zero		1


	//----- nvinfo : EIATTR_ANNOTATIONS
	.align		4
        /*0024*/ 	.byte	0x04, 0x55
        /*0026*/ 	.short	(.L_22 - .L_21)


	//   ....[0]....
.L_21:
        /*0028*/ 	.word	0x00000001
        /*002c*/ 	.byte	0xd0, 0x06, 0x00, 0x00, 0x01, 0x00, 0x00, 0x00, 0x00, 0x09, 0x00, 0x00, 0x01, 0x00, 0x00, 0x00
        /* <DEDUP_REMOVED lines=1581> */
        /*630c*/ 	.byte	0xb0, 0x55, 0x02, 0x00, 0x01, 0x00, 0x00, 0x00, 0x00, 0x56, 0x02, 0x00


	//----- nvinfo : EIATTR_MERCURY_ISA_VERSION
	.align		4
.L_22:
        /*6318*/ 	.byte	0x03, 0x5f
        /*631a*/ 	.short	0x0101


	//----- nvinfo : EIATTR_INT_WARP_WIDE_INSTR_OFFSETS
	.align		4
        /*631c*/ 	.byte	0x04, 0x31
        /*631e*/ 	.short	(.L_24 - .L_23)


	//   ....[0]....
.L_23:
        /*6320*/ 	.word	0x00000590


	//   ....[1]....
        /*6324*/ 	.word	0x000005b0


	//   ....[2]....
        /*6328*/ 	.word	0x00000700


	//----- nvinfo : EIATTR_COOP_GROUP_MASK_REGIDS
	.align		4
.L_24:
        /*632c*/ 	.byte	0x04, 0x29
        /*632e*/ 	.short	(.L_26 - .L_25)


	//   ....[0]....
.L_25:
        /*6330*/ 	.word	0xffffffff


	//   ....[1]....
        /*6334*/ 	.word	0xffffffff


	//   ....[2]....
        /*6338*/ 	.word	0xffffffff


	//   ....[3]....
        /*633c*/ 	.word	0xffffffff


	//   ....[4]....
        /*6340*/ 	.word	0xffffffff


	//   ....[5]....
        /*6344*/ 	.word	0xffffffff


	//----- nvinfo : EIATTR_COOP_GROUP_INSTR_OFFSETS
	.align		4
.L_26:
        /*6348*/ 	.byte	0x04, 0x28
        /*634a*/ 	.short	(.L_28 - .L_27)


	//   ....[0]....
.L_27:
        /*634c*/ 	.word	0x00000070


	//   ....[1]....
        /*6350*/ 	.word	0x00000080


	//   ....[2]....
        /*6354*/ 	.word	0x000001a0


	//   ....[3]....
        /*6358*/ 	.word	0x00000420


	//   ....[4]....
        /*635c*/ 	.word	0x00000810


	//   ....[5]....
        /*6360*/ 	.word	0x00002960


	//----- nvinfo : EIATTR_REG_RECONFIG
	.align		4
.L_28:
        /*6364*/ 	.byte	0x01, 0x54
	.zero		2


	//----- nvinfo : EIATTR_MBARRIER_INSTR_OFFSETS
	.align		4
        /*6368*/ 	.byte	0x04, 0x39
        /*636a*/ 	.short	(.L_30 - .L_29)


	//   ....[0]....
.L_29:
        /*636c*/ 	.word	0x00000320
        /*6370*/ 	.word	0x000000ff
        /*6374*/ 	.word	0x00000000
        /*6378*/ 	.short	0x0100
        /*637a*/ 	.byte	0x09
	.zero		1


	//   ....[1]....
        /*637c*/ 	.word	0x00000330
        /*6380*/ 	.word	0x000000ff
        /*6384*/ 	.word	0x00000038
        /*6388*/ 	.short	0x0100
        /*638a*/ 	.byte	0x09
	.zero		1


	//   ....[2]....
        /*638c*/ 	.word	0x00000340
        /*6390*/ 	.word	0x000000ff
        /*6394*/ 	.word	0x00000008
        /*6398*/ 	.short	0x0100
        /*639a*/ 	.byte	0x09
	.zero		1


	//   ....[3]....
        /*639c*/ 	.word	0x00000350
        /*63a0*/ 	.word	0x000000ff
        /*63a4*/ 	.word	0x00000040
        /*63a8*/ 	.short	0x0100
        /*63aa*/ 	.byte	0x09
	.zero		1


	//   ....[4]....
        /*63ac*/ 	.word	0x00000360
        /*63b0*/ 	.word	0x000000ff
        /*63b4*/ 	.word	0x00000010
        /*63b8*/ 	.short	0x0100
        /*63ba*/ 	.byte	0x09
	.zero		1


	//   ....[5]....
        /*63bc*/ 	.word	0x00000370
        /*63c0*/ 	.word	0x000000ff
        /*63c4*/ 	.word	0x00000048
        /*63c8*/ 	.short	0x0100
        /*63ca*/ 	.byte	0x09
	.zero		1


	//   ....[6]....
        /*63cc*/ 	.word	0x00000380
        /*63d0*/ 	.word	0x000000ff
        /*63d4*/ 	.word	0x00000018
        /*63d8*/ 	.short	0x0100
        /*63da*/ 	.byte	0x09
	.zero		1


	//   ....[7]....
        /*63dc*/ 	.word	0x00000390
        /*63e0*/ 	.word	0x000000ff
        /*63e4*/ 	.word	0x00000050
        /*63e8*/ 	.short	0x0100
        /*63ea*/ 	.byte	0x09
	.zero		1


	//   ....[8]....
        /*63ec*/ 	.word	0x000003a0
        /*63f0*/ 	.word	0x000000ff
        /*63f4*/ 	.word	0x00000020
        /*63f8*/ 	.short	0x0100
        /*63fa*/ 	.byte	0x09
	.zero		1


	//   ....[9]....
        /*63fc*/ 	.word	0x000003b0
        /*6400*/ 	.word	0x000000ff
        /*6404*/ 	.word	0x00000058
        /*6408*/ 	.short	0x0100
        /*640a*/ 	.byte	0x09
	.zero		1


	//   ....[10]....
        /*640c*/ 	.word	0x000003c0
        /*6410*/ 	.word	0x000000ff
        /*6414*/ 	.word	0x00000028
        /*6418*/ 	.short	0x0100
        /*641a*/ 	.byte	0x09
	.zero		1


	//   ....[11]....
        /*641c*/ 	.word	0x000003d0
        /*6420*/ 	.word	0x000000ff
        /*6424*/ 	.word	0x00000060
        /*6428*/ 	.short	0x0100
        /*642a*/ 	.byte	0x09
	.zero		1


	//   ....[12]....
        /*642c*/ 	.word	0x000003e0
        /*6430*/ 	.word	0x000000ff
        /*6434*/ 	.word	0x00000030
        /*6438*/ 	.short	0x0100
        /*643a*/ 	.byte	0x09
	.zero		1


	//   ....[13]....
        /*643c*/ 	.word	0x000003f0
        /*6440*/ 	.word	0x000000ff
        /*6444*/ 	.word	0x00000068
        /*6448*/ 	.short	0x0100
        /*644a*/ 	.byte	0x09
	.zero		1


	//   ....[14]....
        /*644c*/ 	.word	0x00000790
        /*6450*/ 	.word	0x000000ff
        /*6454*/ 	.word	0x00000080
        /*6458*/ 	.short	0x0100
        /*645a*/ 	.byte	0x06
	.zero		1


	//   ....[15]....
        /*645c*/ 	.word	0x000007c0
        /*6460*/ 	.word	0x000000ff
        /*6464*/ 	.word	0x00000088
        /*6468*/ 	.short	0x0100
        /*646a*/ 	.byte	0x06
	.zero		1


	//   ....[16]....
        /*646c*/ 	.word	0x00002d60
        /*6470*/ 	.word	0x000000ff
        /*6474*/ 	.word	0x00000000
        /*6478*/ 	.short	0x010a
        /*647a*/ 	.byte	0x06
	.zero		1


	//   ....[17]....
        /*647c*/ 	.word	0x00002da0
        /*6480*/ 	.word	0x000000ff
        /*6484*/ 	.word	0x00000000
        /*6488*/ 	.short	0x010a
        /*648a*/ 	.byte	0x06
	.zero		1


	//   ....[18]....
        /*648c*/ 	.word	0x00007110
        /*6490*/ 	.word	0x000000ff
        /*6494*/ 	.word	0x00000000
        /*6498*/ 	.short	0x010a
        /*649a*/ 	.byte	0x10
	.zero		1


	//   ....[19]....
        /*649c*/ 	.word	0x00007150
        /*64a0*/ 	.word	0x000000ff
        /*64a4*/ 	.word	0x00000000
        /*64a8*/ 	.short	0x010a
        /*64aa*/ 	.byte	0x10
	.zero		1


	//   ....[20]....
        /*64ac*/ 	.word	0x0000d0d0
        /*64b0*/ 	.word	0x00000002
        /*64b4*/ 	.word	0x00000000
        /*64b8*/ 	.short	0x0101
        /*64ba*/ 	.byte	0x3f
	.zero		1


	//   ....[21]....
        /*64bc*/ 	.word	0x00010bb0
        /*64c0*/ 	.word	0x00000000
        /*64c4*/ 	.word	0x00000000
        /*64c8*/ 	.short	0x0101
        /*64ca*/ 	.byte	0x3f
	.zero		1


	//   ....[22]....
        /*64cc*/ 	.word	0x00024640
        /*64d0*/ 	.word	0x00000012
        /*64d4*/ 	.word	0x00000038
        /*64d8*/ 	.short	0x010a
        /*64da*/ 	.byte	0x3f
	.zero		1


	//   ....[23]....
        /*64dc*/ 	.word	0x00024a60
        /*64e0*/ 	.word	0x00000004
        /*64e4*/ 	.word	0x00000088
        /*64e8*/ 	.short	0x0101
        /*64ea*/ 	.byte	0x3f
	.zero		1


	//   ....[24]....
        /*64ec*/ 	.word	0x00025190
        /*64f0*/ 	.word	0x00000005
        /*64f4*/ 	.word	0x00000000
        /*64f8*/ 	.short	0x010a
        /*64fa*/ 	.byte	0x3f
	.zero		1


	//   ....[25]....
        /*64fc*/ 	.word	0x00025220
        /*6500*/ 	.word	0x00000007
        /*6504*/ 	.word	0x00000000
        /*6508*/ 	.short	0x010a
        /*650a*/ 	.byte	0x3f
	.zero		1


	//   ....[26]....
        /*650c*/ 	.word	0x000252b0
        /*6510*/ 	.word	0x00000007
        /*6514*/ 	.word	0x00000000
        /*6518*/ 	.short	0x010a
        /*651a*/ 	.byte	0x3f
	.zero		1


	//   ....[27]....
        /*651c*/ 	.word	0x00025340
        /*6520*/ 	.word	0x00000007
        /*6524*/ 	.word	0x00000000
        /*6528*/ 	.short	0x010a
        /*652a*/ 	.byte	0x3f
	.zero		1


	//   ....[28]....
        /*652c*/ 	.word	0x000253d0
        /*6530*/ 	.word	0x00000007
        /*6534*/ 	.word	0x00000000
        /*6538*/ 	.short	0x010a
        /*653a*/ 	.byte	0x3f
	.zero		1


	//   ....[29]....
        /*653c*/ 	.word	0x00025460
        /*6540*/ 	.word	0x00000007
        /*6544*/ 	.word	0x00000000
        /*6548*/ 	.short	0x010a
        /*654a*/ 	.byte	0x3f
	.zero		1


	//   ....[30]....
        /*654c*/ 	.word	0x000254f0
        /*6550*/ 	.word	0x00000003
        /*6554*/ 	.word	0x00000000
        /*6558*/ 	.short	0x010a
        /*655a*/ 	.byte	0x3f
	.zero		1


	//   ....[31]....
        /*655c*/ 	.word	0x00025560
        /*6560*/ 	.word	0x00000003
        /*6564*/ 	.word	0x00000000
        /*6568*/ 	.short	0x010a
        /*656a*/ 	.byte	0x3f
	.zero		1


	//   ....[32]....
        /*656c*/ 	.word	0x000255d0
        /*6570*/ 	.word	0x00000000
        /*6574*/ 	.word	0x00000000
        /*6578*/ 	.short	0x010a
        /*657a*/ 	.byte	0x3f
	.zero		1


	//   ....[33]....
        /*657c*/ 	.word	0x000256b0
        /*6580*/ 	.word	0x00000012
        /*6584*/ 	.word	0x00000038
        /*6588*/ 	.short	0x010a
        /*658a*/ 	.byte	0x3f
	.zero		1


	//   ....[34]....
        /*658c*/ 	.word	0x00025780
        /*6590*/ 	.word	0x00000005
        /*6594*/ 	.word	0x00000000
        /*6598*/ 	.short	0x010a
        /*659a*/ 	.byte	0x3f
	.zero		1


	//   ....[35]....
        /*659c*/ 	.word	0x000257d0
        /*65a0*/ 	.word	0x00000007
        /*65a4*/ 	.word	0x00000000
        /*65a8*/ 	.short	0x010a
        /*65aa*/ 	.byte	0x3f
	.zero		1


	//   ....[36]....
        /*65ac*/ 	.word	0x00025820
        /*65b0*/ 	.word	0x00000007
        /*65b4*/ 	.word	0x00000000
        /*65b8*/ 	.short	0x010a
        /*65ba*/ 	.byte	0x3f
	.zero		1


	//   ....[37]....
        /*65bc*/ 	.word	0x00025870
        /*65c0*/ 	.word	0x00000007
        /*65c4*/ 	.word	0x00000000
        /*65c8*/ 	.short	0x010a
        /*65ca*/ 	.byte	0x3f
	.zero		1


	//   ....[38]....
        /*65cc*/ 	.word	0x000258c0
        /*65d0*/ 	.word	0x00000007
        /*65d4*/ 	.word	0x00000000
        /*65d8*/ 	.short	0x010a
        /*65da*/ 	.byte	0x3f
	.zero		1


	//   ....[39]....
        /*65dc*/ 	.word	0x00025910
        /*65e0*/ 	.word	0x00000007
        /*65e4*/ 	.word	0x00000000
        /*65e8*/ 	.short	0x010a
        /*65ea*/ 	.byte	0x3f
	.zero		1


	//----- nvinfo : EIATTR_NUM_MBARRIERS
	.align		4
.L_30:
        /*65ec*/ 	.byte	0x03, 0x38
        /*65ee*/ 	.short	0x0010


	//----- nvinfo : EIATTR_EXIT_INSTR_OFFSETS
	.align		4
        /*65f0*/ 	.byte	0x04, 0x1c
        /*65f2*/ 	.short	(.L_32 - .L_31)


	//   ....[0]....
.L_31:
        /*65f4*/ 	.word	0x000009a0


	//   ....[1]....
        /*65f8*/ 	.word	0x00001240


	//   ....[2]....
        /*65fc*/ 	.word	0x00023d40


	//   ....[3]....
        /*6600*/ 	.word	0x000242e0


	//   ....[4]....
        /*6604*/ 	.word	0x00025540


	//----- nvinfo : EIATTR_MAX_THREADS
	.align		4
.L_32:
        /*6608*/ 	.byte	0x04, 0x05
        /*660a*/ 	.short	(.L_34 - .L_33)
.L_33:
        /*660c*/ 	.word	0x00000180
        /*6610*/ 	.word	0x00000001
        /*6614*/ 	.word	0x00000001


	//----- nvinfo : EIATTR_CRS_STACK_SIZE
	.align		4
.L_34:
        /*6618*/ 	.byte	0x04, 0x1e
        /*661a*/ 	.short	(.L_36 - .L_35)
.L_35:
        /*661c*/ 	.word	0x00000000


	//----- nvinfo : EIATTR_CBANK_PARAM_SIZE
	.align		4
.L_36:
        /*6620*/ 	.byte	0x03, 0x19
        /*6622*/ 	.short	0x0470


	//----- nvinfo : EIATTR_PARAM_CBANK
	.align		4
        /*6624*/ 	.byte	0x04, 0x0a
        /*6626*/ 	.short	(.L_38 - .L_37)
	.align		4
.L_37:
        /*6628*/ 	.word	index@(.nv.constant0._ZN7cutlass13device_kernelINS_4gemm6kernel13GemmUniversalIN4cute5tupleIJiiiiEEENS1_10collective13CollectiveMmaINS1_37MainloopSm90TmaGmmaWarpSpecializedFP8ILi7ENS5_IJNS4_1CILi1EEENSA_ILi4EEESB_EEENS1_35KernelTmaWarpSpecializedCooperativeEEENS5_IJNSA_ILi256EEESG_NSA_ILi64EEEEEENS_12float_e4m3_tENS5_IJlSB_lEEESJ_SK_NS4_8TiledMMAINS4_8MMA_AtomIJNS4_4SM904GMMA31MMA_64x256x32_F32E4M3E4M3_SS_TNILNSO_7ScaleInE1ELSQ_1EEEEEENS4_6LayoutINS5_IJNSA_ILi2EEESB_SB_EEENS5_IJSB_NSA_ILi0EEESW_EEEEENS5_IJNS4_10UnderscoreESZ_SZ_EEEEENS4_23SM90_TMA_LOAD_MULTICASTENS4_14ComposedLayoutINS4_7SwizzleILi2ELi4ELi3EEENS4_18smem_ptr_flag_bitsILi8EEENST_INS5_IJNSA_ILi8EEESH_EEENS5_IJSH_SB_EEEEEEEvNS4_8identityENS4_13SM90_TMA_LOADES1C_vS1D_EENS_8epilogue10collective6detail29Sm90TmaWarpSpecializedAdapterINS1H_15DefaultEpilogueISJ_SK_SK_NS1G_6thread17LinearCombinationISJ_Li1EffLNS1L_9ScaleType4KindE0ELNS_15FloatRoundStyleE2ESJ_EENS1_15EpilogueDefaultEEEEEvvEEEEvNT_6ParamsE)
        /*662c*/ 	.short	0x0210
        /*662e*/ 	.short	0x0470


	//----- nvinfo : EIATTR_SW_WAR
	.align		4
.L_38:
        /*6630*/ 	.byte	0x04, 0x36
        /*6632*/ 	.short	(.L_40 - .L_39)
.L_39:
        /*6634*/ 	.word	0x00000008
.L_40:


//--------------------- .nv.callgraph             --------------------------
	.section	.nv.callgraph,"",@"SHT_CUDA_CALLGRAPH"
	.align	4
	.sectionentsize	8
	.align		4
        /*0000*/ 	.word	0x00000000
	.align		4
        /*0004*/ 	.word	0xffffffff
	.align		4
        /*0008*/ 	.word	0x00000000
	.align		4
        /*000c*/ 	.word	0xfffffffe
	.align		4
        /*0010*/ 	.word	0x00000000
	.align		4
        /*0014*/ 	.word	0xfffffffd
	.align		4
        /*0018*/ 	.word	0x00000000
	.align		4
        /*001c*/ 	.word	0xfffffffc


//--------------------- .nv.constant4             --------------------------
	.section	.nv.constant4,"a",@progbits
	.align	8
	.align		8
.nv.constant4:
        /*0000*/ 	.dword	_ZN40_INTERNAL_d622e23c_4_k_cu_f1f8441c_218164cuda3std3__45__cpo5beginE
	.align		8
        /*0008*/ 	.dword	_ZN40_INTERNAL_d622e23c_4_k_cu_f1f8441c_218164cuda3std3__45__cpo3endE
	.align		8
        /*0010*/ 	.dword	_ZN40_INTERNAL_d622e23c_4_k_cu_f1f8441c_218164cuda3std3__45__cpo6cbeginE
	.align		8
        /*0018*/ 	.dword	_ZN40_INTERNAL_d622e23c_4_k_cu_f1f8441c_218164cuda3std3__45__cpo4cendE
	.align		8
        /*0020*/ 	.dword	_ZN40_INTERNAL_d622e23c_4_k_cu_f1f8441c_218164cuda3std3__442_GLOBAL__N__d622e23c_4_k_cu_f1f8441c_218166ignoreE
	.align		8
        /*0028*/ 	.dword	_ZN40_INTERNAL_d622e23c_4_k_cu_f1f8441c_218164cuda3std3__419piecewise_constructE
	.align		8
        /*0030*/ 	.dword	_ZN40_INTERNAL_d622e23c_4_k_cu_f1f8441c_218164cuda3std3__48in_placeE
	.align		8
        /*0038*/ 	.dword	_ZN40_INTERNAL_d622e23c_4_k_cu_f1f8441c_218164cuda3std6ranges3__45__cpo4swapE
	.align		8
        /*0040*/ 	.dword	_ZN40_INTERNAL_d622e23c_4_k_cu_f1f8441c_218164cuda3std6ranges3__45__cpo9iter_moveE
	.align		8
        /*0048*/ 	.dword	_ZN40_INTERNAL_d622e23c_4_k_cu_f1f8441c_218164cute7productE
	.align		8
        /*0050*/ 	.dword	_ZN40_INTERNAL_d622e23c_4_k_cu_f1f8441c_218164cute1_E


//--------------------- .text._ZN7cutlass13device_kernelINS_4gemm6kernel13GemmUniversalIN4cute5tupleIJiiiiEEENS1_10collective13CollectiveMmaINS1_37MainloopSm90TmaGmmaWarpSpecializedFP8ILi7ENS5_IJNS4_1CILi1EEENSA_ILi4EEESB_EEENS1_35KernelTmaWarpSpecializedCooperativeEEENS5_IJNSA_ILi256EEESG_NSA_ILi64EEEEEENS_12float_e4m3_tENS5_IJlSB_lEEESJ_SK_NS4_8TiledMMAINS4_8MMA_AtomIJNS4_4SM904GMMA31MMA_64x256x32_F32E4M3E4M3_SS_TNILNSO_7ScaleInE1ELSQ_1EEEEEENS4_6LayoutINS5_IJNSA_ILi2EEESB_SB_EEENS5_IJSB_NSA_ILi0EEESW_EEEEENS5_IJNS4_10UnderscoreESZ_SZ_EEEEENS4_23SM90_TMA_LOAD_MULTICASTENS4_14ComposedLayoutINS4_7SwizzleILi2ELi4ELi3EEENS4_18smem_ptr_flag_bitsILi8EEENST_INS5_IJNSA_ILi8EEESH_EEENS5_IJSH_SB_EEEEEEEvNS4_8identityENS4_13SM90_TMA_LOADES1C_vS1D_EENS_8epilogue10collective6detail29Sm90TmaWarpSpecializedAdapterINS1H_15DefaultEpilogueISJ_SK_SK_NS1G_6thread17LinearCombinationISJ_Li1EffLNS1L_9ScaleType4KindE0ELNS_15FloatRoundStyleE2ESJ_EENS1_15EpilogueDefaultEEEEEvvEEEEvNT_6ParamsE --------------------------
	.section	.text._ZN7cutlass13device_kernelINS_4gemm6kernel13GemmUniversalIN4cute5tupleIJiiiiEEENS1_10collective13CollectiveMmaINS1_37MainloopSm90TmaGmmaWarpSpecializedFP8ILi7ENS5_IJNS4_1CILi1EEENSA_ILi4EEESB_EEENS1_35KernelTmaWarpSpecializedCooperativeEEENS5_IJNSA_ILi256EEESG_NSA_ILi64EEEEEENS_12float_e4m3_tENS5_IJlSB_lEEESJ_SK_NS4_8TiledMMAINS4_8MMA_AtomIJNS4_4SM904GMMA31MMA_64x256x32_F32E4M3E4M3_SS_TNILNSO_7ScaleInE1ELSQ_1EEEEEENS4_6LayoutINS5_IJNSA_ILi2EEESB_SB_EEENS5_IJSB_NSA_ILi0EEESW_EEEEENS5_IJNS4_10UnderscoreESZ_SZ_EEEEENS4_23SM90_TMA_LOAD_MULTICASTENS4_14ComposedLayoutINS4_7SwizzleILi2ELi4ELi3EEENS4_18smem_ptr_flag_bitsILi8EEENST_INS5_IJNSA_ILi8EEESH_EEENS5_IJSH_SB_EEEEEEEvNS4_8identityENS4_13SM90_TMA_LOADES1C_vS1D_EENS_8epilogue10collective6detail29Sm90TmaWarpSpecializedAdapterINS1H_15DefaultEpilogueISJ_SK_SK_NS1G_6thread17LinearCombinationISJ_Li1EffLNS1L_9ScaleType4KindE0ELNS_15FloatRoundStyleE2ESJ_EENS1_15EpilogueDefaultEEEEEvvEEEEvNT_6ParamsE,"ax",@progbits
	.align	128
.text._ZN7cutlass13device_kernelINS_4gemm6kernel13GemmUniversalIN4cute5tupleIJiiiiEEENS1_10collective13CollectiveMmaINS1_37MainloopSm90TmaGmmaWarpSpecializedFP8ILi7ENS5_IJNS4_1CILi1EEENSA_ILi4EEESB_EEENS1_35KernelTmaWarpSpecializedCooperativeEEENS5_IJNSA_ILi256EEESG_NSA_ILi64EEEEEENS_12float_e4m3_tENS5_IJlSB_lEEESJ_SK_NS4_8TiledMMAINS4_8MMA_AtomIJNS4_4SM904GMMA31MMA_64x256x32_F32E4M3E4M3_SS_TNILNSO_7ScaleInE1ELSQ_1EEEEEENS4_6LayoutINS5_IJNSA_ILi2EEESB_SB_EEENS5_IJSB_NSA_ILi0EEESW_EEEEENS5_IJNS4_10UnderscoreESZ_SZ_EEEEENS4_23SM90_TMA_LOAD_MULTICASTENS4_14ComposedLayoutINS4_7SwizzleILi2ELi4ELi3EEENS4_18smem_ptr_flag_bitsILi8EEENST_INS5_IJNSA_ILi8EEESH_EEENS5_IJSH_SB_EEEEEEEvNS4_8identityENS4_13SM90_TMA_LOADES1C_vS1D_EENS_8epilogue10collective6detail29Sm90TmaWarpSpecializedAdapterINS1H_15DefaultEpilogueISJ_SK_SK_NS1G_6thread17LinearCombinationISJ_Li1EffLNS1L_9ScaleType4KindE0ELNS_15FloatRoundStyleE2ESJ_EENS1_15EpilogueDefaultEEEEEvvEEEEvNT_6ParamsE:
        .type           _ZN7cutlass13device_kernelINS_4gemm6kernel13GemmUniversalIN4cute5tupleIJiiiiEEENS1_10collective13CollectiveMmaINS1_37MainloopSm90TmaGmmaWarpSpecializedFP8ILi7ENS5_IJNS4_1CILi1EEENSA_ILi4EEESB_EEENS1_35KernelTmaWarpSpecializedCooperativeEEENS5_IJNSA_ILi256EEESG_NSA_ILi64EEEEEENS_12float_e4m3_tENS5_IJlSB_lEEESJ_SK_NS4_8TiledMMAINS4_8MMA_AtomIJNS4_4SM904GMMA31MMA_64x256x32_F32E4M3E4M3_SS_TNILNSO_7ScaleInE1ELSQ_1EEEEEENS4_6LayoutINS5_IJNSA_ILi2EEESB_SB_EEENS5_IJSB_NSA_ILi0EEESW_EEEEENS5_IJNS4_10UnderscoreESZ_SZ_EEEEENS4_23SM90_TMA_LOAD_MULTICASTENS4_14ComposedLayoutINS4_7SwizzleILi2ELi4ELi3EEENS4_18smem_ptr_flag_bitsILi8EEENST_INS5_IJNSA_ILi8EEESH_EEENS5_IJSH_SB_EEEEEEEvNS4_8identityENS4_13SM90_TMA_LOADES1C_vS1D_EENS_8epilogue10collective6detail29Sm90TmaWarpSpecializedAdapterINS1H_15DefaultEpilogueISJ_SK_SK_NS1G_6thread17LinearCombinationISJ_Li1EffLNS1L_9ScaleType4KindE0ELNS_15FloatRoundStyleE2ESJ_EENS1_15EpilogueDefaultEEEEEvvEEEEvNT_6ParamsE,@function
        .size           _ZN7cutlass13device_kernelINS_4gemm6kernel13GemmUniversalIN4cute5tupleIJiiiiEEENS1_10collective13CollectiveMmaINS1_37MainloopSm90TmaGmmaWarpSpecializedFP8ILi7ENS5_IJNS4_1CILi1EEENSA_ILi4EEESB_EEENS1_35KernelTmaWarpSpecializedCooperativeEEENS5_IJNSA_ILi256EEESG_NSA_ILi64EEEEEENS_12float_e4m3_tENS5_IJlSB_lEEESJ_SK_NS4_8TiledMMAINS4_8MMA_AtomIJNS4_4SM904GMMA31MMA_64x256x32_F32E4M3E4M3_SS_TNILNSO_7ScaleInE1ELSQ_1EEEEEENS4_6LayoutINS5_IJNSA_ILi2EEESB_SB_EEENS5_IJSB_NSA_ILi0EEESW_EEEEENS5_IJNS4_10UnderscoreESZ_SZ_EEEEENS4_23SM90_TMA_LOAD_MULTICASTENS4_14ComposedLayoutINS4_7SwizzleILi2ELi4ELi3EEENS4_18smem_ptr_flag_bitsILi8EEENST_INS5_IJNSA_ILi8EEESH_EEENS5_IJSH_SB_EEEEEEEvNS4_8identityENS4_13SM90_TMA_LOADES1C_vS1D_EENS_8epilogue10collective6detail29Sm90TmaWarpSpecializedAdapterINS1H_15DefaultEpilogueISJ_SK_SK_NS1G_6thread17LinearCombinationISJ_Li1EffLNS1L_9ScaleType4KindE0ELNS_15FloatRoundStyleE2ESJ_EENS1_15EpilogueDefaultEEEEEvvEEEEvNT_6ParamsE,(.L_x_596 - _ZN7cutlass13device_kernelINS_4gemm6kernel13GemmUniversalIN4cute5tupleIJiiiiEEENS1_10collective13CollectiveMmaINS1_37MainloopSm90TmaGmmaWarpSpecializedFP8ILi7ENS5_IJNS4_1CILi1EEENSA_ILi4EEESB_EEENS1_35KernelTmaWarpSpecializedCooperativeEEENS5_IJNSA_ILi256EEESG_NSA_ILi64EEEEEENS_12float_e4m3_tENS5_IJlSB_lEEESJ_SK_NS4_8TiledMMAINS4_8MMA_AtomIJNS4_4SM904GMMA31MMA_64x256x32_F32E4M3E4M3_SS_TNILNSO_7ScaleInE1ELSQ_1EEEEEENS4_6LayoutINS5_IJNSA_ILi2EEESB_SB_EEENS5_IJSB_NSA_ILi0EEESW_EEEEENS5_IJNS4_10UnderscoreESZ_SZ_EEEEENS4_23SM90_TMA_LOAD_MULTICASTENS4_14ComposedLayoutINS4_7SwizzleILi2ELi4ELi3EEENS4_18smem_ptr_flag_bitsILi8EEENST_INS5_IJNSA_ILi8EEESH_EEENS5_IJSH_SB_EEEEEEEvNS4_8identityENS4_13SM90_TMA_LOADES1C_vS1D_EENS_8epilogue10collective6detail29Sm90TmaWarpSpecializedAdapterINS1H_15DefaultEpilogueISJ_SK_SK_NS1G_6thread17LinearCombinationISJ_Li1EffLNS1L_9ScaleType4KindE0ELNS_15FloatRoundStyleE2ESJ_EENS1_15EpilogueDefaultEEEEEvvEEEEvNT_6ParamsE)
        .other          _ZN7cutlass13device_kernelINS_4gemm6kernel13GemmUniversalIN4cute5tupleIJiiiiEEENS1_10collective13CollectiveMmaINS1_37MainloopSm90TmaGmmaWarpSpecializedFP8ILi7ENS5_IJNS4_1CILi1EEENSA_ILi4EEESB_EEENS1_35KernelTmaWarpSpecializedCooperativeEEENS5_IJNSA_ILi256EEESG_NSA_ILi64EEEEEENS_12float_e4m3_tENS5_IJlSB_lEEESJ_SK_NS4_8TiledMMAINS4_8MMA_AtomIJNS4_4SM904GMMA31MMA_64x256x32_F32E4M3E4M3_SS_TNILNSO_7ScaleInE1ELSQ_1EEEEEENS4_6LayoutINS5_IJNSA_ILi2EEESB_SB_EEENS5_IJSB_NSA_ILi0EEESW_EEEEENS5_IJNS4_10UnderscoreESZ_SZ_EEEEENS4_23SM90_TMA_LOAD_MULTICASTENS4_14ComposedLayoutINS4_7SwizzleILi2ELi4ELi3EEENS4_18smem_ptr_flag_bitsILi8EEENST_INS5_IJNSA_ILi8EEESH_EEENS5_IJSH_SB_EEEEEEEvNS4_8identityENS4_13SM90_TMA_LOADES1C_vS1D_EENS_8epilogue10collective6detail29Sm90TmaWarpSpecializedAdapterINS1H_15DefaultEpilogueISJ_SK_SK_NS1G_6thread17LinearCombinationISJ_Li1EffLNS1L_9ScaleType4KindE0ELNS_15FloatRoundStyleE2ESJ_EENS1_15EpilogueDefaultEEEEEvvEEEEvNT_6ParamsE,@"STO_CUDA_ENTRY STV_DEFAULT"
_ZN7cutlass13device_kernelINS_4gemm6kernel13GemmUniversalIN4cute5tupleIJiiiiEEENS1_10collective13CollectiveMmaINS1_37MainloopSm90TmaGmmaWarpSpecializedFP8ILi7ENS5_IJNS4_1CILi1EEENSA_ILi4EEESB_EEENS1_35KernelTmaWarpSpecializedCooperativeEEENS5_IJNSA_ILi256EEESG_NSA_ILi64EEEEEENS_12float_e4m3_tENS5_IJlSB_lEEESJ_SK_NS4_8TiledMMAINS4_8MMA_AtomIJNS4_4SM904GMMA31MMA_64x256x32_F32E4M3E4M3_SS_TNILNSO_7ScaleInE1ELSQ_1EEEEEENS4_6LayoutINS5_IJNSA_ILi2EEESB_SB_EEENS5_IJSB_NSA_ILi0EEESW_EEEEENS5_IJNS4_10UnderscoreESZ_SZ_EEEEENS4_23SM90_TMA_LOAD_MULTICASTENS4_14ComposedLayoutINS4_7SwizzleILi2ELi4ELi3EEENS4_18smem_ptr_flag_bitsILi8EEENST_INS5_IJNSA_ILi8EEESH_EEENS5_IJSH_SB_EEEEEEEvNS4_8identityENS4_13SM90_TMA_LOADES1C_vS1D_EENS_8epilogue10collective6detail29Sm90TmaWarpSpecializedAdapterINS1H_15DefaultEpilogueISJ_SK_SK_NS1G_6thread17LinearCombinationISJ_Li1EffLNS1L_9ScaleType4KindE0ELNS_15FloatRoundStyleE2ESJ_EENS1_15EpilogueDefaultEEEEEvvEEEEvNT_6ParamsE:
[----:B------:R-:W0:Y:S02]  /*0000*/  LDC R1, c[0x0][0x28] ;  /* 0x00000a00ff017b82 */ /* 0x000e240000000800 */
[----:B0-----:R-:W-:Y:S01]  /*0010*/  VIADD R1, R1, 0xfffff790 ;  /* 0xfffff79001017836 */ /* 0x001fe20000000000 */
[----:B------:R-:W0:Y:S01]  /*0020*/  S2R R5, SR_TID.X ;  /* 0x0000000000057919 */ /* 0x000e220000002100 */
[----:B------:R-:W-:Y:S01]  /*0030*/  ELECT P0, URZ, PT ;  /* 0x00000000003f782f */ /* 0x000fe20003800000 */
[----:B------:R-:W-:Y:S01]  /*0040*/  BSSY B0, `(.L_x_0) ;  /* 0x0000015000007945 */ /* 0x000fe20003800000 */
[--C-:B0-----:R-:W-:Y:S02]  /*0050*/  SHF.R.U32.HI R0, RZ, 0x5, R5.reuse ;  /* 0x00000005ff007819 */ /* 0x101fe40000011605 */
[----:B------:R-:W-:-:S03]  /*0060*/  SHF.R.U32.HI R2, RZ, 0x7, R5 ;  /* 0x00000007ff027819 */ /* 0x000fc60000011605 */
[----:B------:R-:W0:Y:S04]  /*0070*/  SHFL.IDX PT, R3, R0, RZ, 0x1f ;  /* 0x00001fff00037589 */ /* 0x000e2800000e0000 */
[----:B------:R-:W1:Y:S01]  /*0080*/  SHFL.IDX PT, R2, R2, RZ, 0x1f ;  /* 0x00001fff02027589 */ /* 0x000e6200000e0000 */
[----:B0-----:R-:W-:Y:S02]  /*0090*/  R2UR UR4, R3 ;  /* 0x00000000030472ca */ /* 0x001fe400000e0000 */
[----:B-1----:R-:W-:-:S11]  /*00a0*/  R2UR UR6, R2 ;  /* 0x00000000020672ca */ /* 0x002fd600000e0000 */
[----:B------:R-:W-:Y:S02]  /*00b0*/  USHF.R.S32.HI UR5, URZ, 0x1f, UR4 ;  /* 0x0000001f3f057899 */ /* 0x000fe40008011404 */
[----:B------:R-:W-:Y:S02]  /*00c0*/  ISETP.NE.OR P0, PT, RZ, UR4, !P0 ;  /* 0x00000004ff007c0c */ /* 0x000fe4000c705670 */
[----:B------:R-:W-:-:S04]  /*00d0*/  ULEA.HI UR5, UR5, UR4, URZ, 0x2 ;  /* 0x0000000405057291 */ /* 0x000fc8000f8f103f */
[----:B------:R-:W-:-:S04]  /*00e0*/  ULOP3.LUT UR5, UR5, 0xfffffffc, URZ, 0xc0, !UPT ;  /* 0xfffffffc05057892 */ /* 0x000fc8000f8ec03f */
[----:B------:R-:W-:-:S03]  /*00f0*/  UIADD3 UR8, UR4, -UR5, URZ ;  /* 0x8000000504087290 */ /* 0x000fc6000fffe03f */
[----:B------:R-:W-:Y:S09]  /*0100*/  @P0 BRA `(.L_x_1) ;  /* 0x0000000000200947 */ /* 0x000ff20003800000 */
[----:B------:R-:W-:Y:S02]  /*0110*/  ULDC.64 UR4, c[0x0][0x198] ;  /* 0x0000660000047ab9 */ /* 0x000fe40000000a00 */
[----:B------:R-:W-:Y:S02]  /*0120*/  UIADD3 UR10, UP0, UR4, 0xf0, URZ ;  /* 0x000000f0040a7890 */ /* 0x000fe4000ff1e03f */
[----:B------:R-:W-:Y:S02]  /*0130*/  UIADD3 UR4, UP1, UR4, 0x1f0, URZ ;  /* 0x000001f004047890 */ /* 0x000fe4000ff3e03f */
[----:B------:R-:W-:Y:S02]  /*0140*/  UIADD3.X UR11, URZ, UR5, URZ, UP0, !UPT ;  /* 0x000000053f0b7290 */ /* 0x000fe400087fe43f */
[----:B------:R-:W-:-:S07]  /*0150*/  UIADD3.X UR5, URZ, UR5, URZ, UP1, !UPT ;  /* 0x000000053f057290 */ /* 0x000fce0008ffe43f */
[----:B------:R0:W-:Y:S02]  /*0160*/  UTMACCTL.PF [UR10] ;  /* 0x000000000a0079b9 */ /* 0x0001e40008040000 */
[----:B------:R0:W-:Y:S02]  /*0170*/  UTMACCTL.PF [UR4] ;  /* 0x00000000040079b9 */ /* 0x0001e40008040000 */
[----:B0-----:R-:W-:Y:S01]  /*0180*/  NOP ;  /* 0x0000000000007918 */ /* 0x001fe20000000000 */
.L_x_1:
[----:B------:R-:W-:Y:S05]  /*0190*/  BSYNC B0 ;  /* 0x0000000000007941 */ /* 0x000fea0003800000 */
.L_x_0:
[----:B------:R-:W0:Y:S01]  /*01a0*/  SHFL.IDX PT, R3, R0, RZ, 0x1f ;  /* 0x00001fff00037589 */ /* 0x000e2200000e0000 */
[----:B------:R-:W-:Y:S01]  /*01b0*/  UISETP.NE.AND UP0, UPT, UR8, 0x3, UPT ;  /* 0x000000030800788c */ /* 0x000fe2000bf05270 */
[----:B------:R-:W-:Y:S01]  /*01c0*/  ISETP.NE.AND P2, PT, RZ, UR6, PT ;  /* 0x00000006ff007c0c */ /* 0x000fe2000bf45270 */
[----:B------:R-:W-:Y:S02]  /*01d0*/  UIADD3 UR10, UR6, -0x1, URZ ;  /* 0xffffffff060a7890 */ /* 0x000fe4000fffe03f */
[----:B------:R-:W-:Y:S02]  /*01e0*/  UISETP.EQ.OR UP0, UPT, UR8, URZ, !UP0 ;  /* 0x0000003f0800728c */ /* 0x000fe4000c702670 */
[----:B------:R-:W-:Y:S02]  /*01f0*/  UISETP.GE.U32.AND UP1, UPT, UR10, 0x2, UPT ;  /* 0x000000020a00788c */ /* 0x000fe4000bf26070 */
[----:B------:R-:W-:-:S04]  /*0200*/  UISETP.EQ.AND UP0, UPT, UR6, URZ, UP0 ;  /* 0x0000003f0600728c */ /* 0x000fc80008702270 */
[----:B------:R-:W-:-:S04]  /*0210*/  USEL UR13, URZ, 0x1, !UP0 ;  /* 0x000000013f0d7887 */ /* 0x000fc8000c000000 */
[----:B------:R-:W-:Y:S01]  /*0220*/  USEL UR13, UR13, 0x2, UP1 ;  /* 0x000000020d0d7887 */ /* 0x000fe20008800000 */
[----:B0-----:R-:W-:-:S13]  /*0230*/  ISETP.NE.AND P0, PT, R3, RZ, PT ;  /* 0x000000ff0300720c */ /* 0x001fda0003f05270 */
[----:B------:R-:W-:Y:S05]  /*0240*/  @P0 BRA `(.L_x_2) ;  /* 0x0000000000700947 */ /* 0x000fea0003800000 */
[----:B------:R-:W0:Y:S01]  /*0250*/  S2UR UR9, SR_CgaCtaId ;  /* 0x00000000000979c3 */ /* 0x000e220000008800 */
[----:B------:R-:W-:Y:S01]  /*0260*/  UMOV UR4, 0x400 ;  /* 0x0000040000047882 */ /* 0x000fe20000000000 */
[----:B------:R-:W-:Y:S01]  /*0270*/  UMOV UR5, 0x1 ;  /* 0x0000000100057882 */ /* 0x000fe20000000000 */
[----:B------:R-:W-:Y:S01]  /*0280*/  UMOV UR6, 0x8 ;  /* 0x0000000800067882 */ /* 0x000fe20000000000 */
[----:B------:R-:W-:Y:S01]  /*0290*/  ELECT P0, URZ, PT ;  /* 0x00000000003f782f */ /* 0x000fe20003800000 */
[----:B------:R-:W-:-:S04]  /*02a0*/  UIADD3 UR6, -UR6, 0x100000, URZ ;  /* 0x0010000006067890 */ /* 0x000fc8000fffe13f */
[----:B------:R-:W-:Y:S02]  /*02b0*/  USHF.L.U32 UR7, UR6, 0xb, URZ ;  /* 0x0000000b06077899 */ /* 0x000fe4000800063f */
[----:B------:R-:W-:Y:S02]  /*02c0*/  USHF.L.U32 UR6, UR6, 0x1, URZ ;  /* 0x0000000106067899 */ /* 0x000fe4000800063f */
[----:B0-----:R-:W-:Y:S02]  /*02d0*/  ULEA UR9, UR9, UR4, 0x18 ;  /* 0x0000000409097291 */ /* 0x001fe4000f8ec03f */
[----:B------:R-:W-:-:S04]  /*02e0*/  UIADD3 UR4, -UR5, 0x100000, URZ ;  /* 0x0010000005047890 */ /* 0x000fc8000fffe13f */
[----:B------:R-:W-:Y:S02]  /*02f0*/  USHF.L.U32 UR5, UR4, 0xb, URZ ;  /* 0x0000000b04057899 */ /* 0x000fe4000800063f */
[----:B------:R-:W-:Y:S01]  /*0300*/  USHF.L.U32 UR4, UR4, 0x1, URZ ;  /* 0x0000000104047899 */ /* 0x000fe2000800063f */
[----:B------:R-:W0:Y:S11]  /*0310*/  FENCE.VIEW.ASYNC.S ;  /* 0x00000000000073c6 */ /* 0x000e360000000000 */
[----:B0-----:R0:W1:Y:S01]  /*0320*/  SYNCS.EXCH.64 URZ, [UR9], UR4 ;  /* 0x00000004093f75b2 */ /* 0x0010620008000100 */
[----:B------:R0:W2:Y:S01]  /*0330*/  SYNCS.EXCH.64 URZ, [UR9+0x38], UR6 ;  /* 0x00003806093f75b2 */ /* 0x0000a20008000100 */
[----:B------:R0:W3:Y:S01]  /*0340*/  SYNCS.EXCH.64 URZ, [UR9+0x8], UR4 ;  /* 0x00000804093f75b2 */ /* 0x0000e20008000100 */
[----:B------:R0:W4:Y:S01]  /*0350*/  SYNCS.EXCH.64 URZ, [UR9+0x40], UR6 ;  /* 0x00004006093f75b2 */ /* 0x0001220008000100 */
[----:B------:R0:W0:Y:S01]  /*0360*/  SYNCS.EXCH.64 URZ, [UR9+0x10], UR4 ;  /* 0x00001004093f75b2 */ /* 0x0000220008000100 */
        /* <DEDUP_REMOVED lines=9> */
[----:B------:R-:W-:Y:S01]  /*0400*/  NOP ;  /* 0x0000000000007918 */ /* 0x000fe20000000000 */
.L_x_2:
[----:B------:R-:W-:Y:S01]  /*0410*/  SHF.R.S32.HI R4, RZ, 0x1f, R5 ;  /* 0x0000001fff047819 */ /* 0x000fe20000011405 */
[----:B------:R-:W5:Y:S01]  /*0420*/  SHFL.IDX PT, R0, R0, RZ, 0x1f ;  /* 0x00001fff00007589 */ /* 0x000f6200000e0000 */
[----:B------:R-:W-:Y:S01]  /*0430*/  ELECT P0, URZ, PT ;  /* 0x00000000003f782f */ /* 0x000fe20003800000 */
[----:B0-----:R-:W0:Y:S01]  /*0440*/  S2UR UR9, SR_CTAID.X ;  /* 0x00000000000979c3 */ /* 0x001e220000002500 */
[----:B------:R-:W-:Y:S01]  /*0450*/  LEA.HI R4, R4, R5, RZ, 0x7 ;  /* 0x0000000504047211 */ /* 0x000fe200078f38ff */
[----:B------:R-:W1:Y:S01]  /*0460*/  S2R R2, SR_CTAID.Y ;  /* 0x0000000000027919 */ /* 0x000e620000002600 */
[----:B------:R-:W-:Y:S01]  /*0470*/  SHF.R.S32.HI R6, RZ, 0x1f, R3 ;  /* 0x0000001fff067819 */ /* 0x000fe20000011403 */
[----:B------:R-:W-:Y:S01]  /*0480*/  ULDC UR4, c[0x0][0x154] ;  /* 0x0000550000047ab9 */ /* 0x000fe20000000800 */
[----:B------:R-:W-:Y:S01]  /*0490*/  LOP3.LUT R4, R4, 0xffffff80, RZ, 0xc0, !PT ;  /* 0xffffff8004047812 */ /* 0x000fe200078ec0ff */
[----:B------:R-:W-:Y:S01]  /*04a0*/  NOP ;  /* 0x0000000000007918 */ /* 0x000fe20000000000 */
[----:B------:R-:W-:Y:S01]  /*04b0*/  LEA.HI R6, R6, R3, RZ, 0x2 ;  /* 0x0000000306067211 */ /* 0x000fe200078f10ff */
[----:B------:R-:W2:Y:S01]  /*04c0*/  LDC R13, c[0x0][0x148] ;  /* 0x00005200ff0d7b82 */ /* 0x000ea20000000800 */
[----:B------:R-:W-:Y:S01]  /*04d0*/  NOP ;  /* 0x0000000000007918 */ /* 0x000fe20000000000 */
[----:B------:R-:W-:Y:S01]  /*04e0*/  IMAD.IADD R4, R5, 0x1, -R4 ;  /* 0x0000000105047824 */ /* 0x000fe200078e0a04 */
[----:B------:R-:W-:-:S04]  /*04f0*/  LOP3.LUT R6, R6, 0x3ffffffc, RZ, 0xc0, !PT ;  /* 0x3ffffffc06067812 */ /* 0x000fc800078ec0ff */
[----:B------:R-:W-:Y:S01]  /*0500*/  SHF.R.S32.HI R5, RZ, 0x1f, R4 ;  /* 0x0000001fff057819 */ /* 0x000fe20000011404 */
[----:B------:R-:W-:Y:S01]  /*0510*/  IMAD.IADD R6, R3, 0x1, -R6 ;  /* 0x0000000103067824 */ /* 0x000fe200078e0a06 */
[----:B------:R-:W3:Y:S02]  /*0520*/  LDC R8, c[0x0][0x144] ;  /* 0x00005100ff087b82 */ /* 0x000ee40000000800 */
[----:B------:R-:W-:Y:S02]  /*0530*/  LEA.HI R5, R5, R4, RZ, 0x3 ;  /* 0x0000000405057211 */ /* 0x000fe400078f18ff */
[----:B-----5:R-:W-:Y:S02]  /*0540*/  ISETP.NE.OR P0, PT, R0, RZ, !P0 ;  /* 0x000000ff0000720c */ /* 0x020fe40004705670 */
[--C-:B------:R-:W-:Y:S02]  /*0550*/  SHF.R.S32.HI R0, RZ, 0x3, R5.reuse ;  /* 0x00000003ff007819 */ /* 0x100fe40000011405 */
[----:B------:R-:W-:-:S04]  /*0560*/  SHF.R.S32.HI R5, RZ, 0x1f, R5 ;  /* 0x0000001fff057819 */ /* 0x000fc80000011405 */
[----:B------:R-:W-:-:S04]  /*0570*/  LEA.HI R5, R5, R0, RZ, 0x2 ;  /* 0x0000000005057211 */ /* 0x000fc800078f10ff */
[----:B------:R-:W-:Y:S01]  /*0580*/  LOP3.LUT R5, R5, 0xfffffffc, RZ, 0xc0, !PT ;  /* 0xfffffffc05057812 */ /* 0x000fe200078ec0ff */
[----:B------:R-:W-:Y:S01]  /*0590*/  VOTEU.ALL UP0, P0 ;  /* 0x00000000003f7886 */ /* 0x000fe20000000000 */
[----:B-1----:R-:W-:Y:S01]  /*05a0*/  I2FP.F32.U32 R7, R2 ;  /* 0x0000000200077245 */ /* 0x002fe20000201000 */
[----:B------:R-:W-:Y:S02]  /*05b0*/  VOTEU.ALL UP1, P0 ;  /* 0x00000000003f7886 */ /* 0x000fe40000020000 */
[----:B------:R-:W-:Y:S01]  /*05c0*/  IMAD.IADD R5, R0, 0x1, -R5 ;  /* 0x0000000100057824 */ /* 0x000fe200078e0a05 */
[----:B------:R-:W1:Y:S01]  /*05d0*/  @!UP0 S2UR UR7, SR_CgaCtaId ;  /* 0x00000000000789c3 */ /* 0x000e620000008800 */
[----:B0-----:R-:W-:Y:S01]  /*05e0*/  I2FP.F32.U32 R0, UR9 ;  /* 0x0000000900007c45 */ /* 0x001fe20008201000 */
[----:B------:R-:W-:Y:S01]  /*05f0*/  FMUL R9, R7, UR4 ;  /* 0x0000000407097c20 */ /* 0x000fe20008400000 */
[----:B------:R-:W-:Y:S01]  /*0600*/  IMAD R5, R6, 0x4, R5 ;  /* 0x0000000406057824 */ /* 0x000fe200078e0205 */
[----:B------:R-:W-:Y:S01]  /*0610*/  ULDC UR4, c[0x0][0x150] ;  /* 0x0000540000047ab9 */ /* 0x000fe20000000800 */
[----:B------:R-:W-:Y:S01]  /*0620*/  @!UP0 UMOV UR6, 0x400 ;  /* 0x0000040000068882 */ /* 0x000fe20000000000 */
[----:B------:R-:W-:Y:S01]  /*0630*/  FMUL R7, R0, UR4 ;  /* 0x0000000400077c20 */ /* 0x000fe20008400000 */
[----:B------:R-:W-:Y:S01]  /*0640*/  IMAD.SHL.U32 R0, R5, 0x4, RZ ;  /* 0x0000000405007824 */ /* 0x000fe200078e00ff */
[----:B------:R-:W0:Y:S01]  /*0650*/  LDC R6, c[0x0][0x140] ;  /* 0x00005000ff067b82 */ /* 0x000e220000000800 */
[----:B------:R-:W5:Y:S01]  /*0660*/  F2I.U32.TRUNC.NTZ R9, R9 ;  /* 0x0000000900097305 */ /* 0x000f62000020f000 */
[----:B------:R-:W-:-:S02]  /*0670*/  UMOV UR4, 0x20 ;  /* 0x0000002000047882 */ /* 0x000fc40000000000 */
[----:B------:R-:W-:Y:S01]  /*0680*/  LOP3.LUT R11, R5, 0xc, R0, 0x78, !PT ;  /* 0x0000000c050b7812 */ /* 0x000fe200078e7800 */
[----:B------:R-:W-:-:S04]  /*0690*/  @!UP0 UIADD3 UR4, -UR4, 0x100000, URZ ;  /* 0x0010000004048890 */ /* 0x000fc8000fffe13f */
[----:B------:R-:W-:Y:S02]  /*06a0*/  @!UP0 USHF.L.U32 UR5, UR4, 0xb, URZ ;  /* 0x0000000b04058899 */ /* 0x000fe4000800063f */
[----:B------:R-:W-:Y:S01]  /*06b0*/  @!UP0 USHF.L.U32 UR4, UR4, 0x1, URZ ;  /* 0x0000000104048899 */ /* 0x000fe2000800063f */
[----:B------:R-:W4:Y:S01]  /*06c0*/  F2I.U32.TRUNC.NTZ R7, R7 ;  /* 0x0000000700077305 */ /* 0x000f22000020f000 */
[----:B------:R0:W-:Y:S01]  /*06d0*/  STL [R1+0x454], R11 ;  /* 0x0004540b01007387 */ /* 0x0001e20000100800 */
[----:B-----5:R-:W-:Y:S01]  /*06e0*/  IMAD.MOV R14, RZ, RZ, -R9 ;  /* 0x000000ffff0e7224 */ /* 0x020fe200078e0a09 */
[----:B-1----:R-:W-:Y:S01]  /*06f0*/  @!UP0 ULEA UR6, UR7, UR6, 0x18 ;  /* 0x0000000607068291 */ /* 0x002fe2000f8ec03f */
[----:B------:R-:W-:Y:S02]  /*0700*/  VOTEU.ALL UP0, P0 ;  /* 0x00000000003f7886 */ /* 0x000fe40000000000 */
[----:B--2---:R-:W-:Y:S01]  /*0710*/  IMAD R0, R13, R14, R2 ;  /* 0x0000000e0d007224 */ /* 0x004fe200078e0202 */
[----:B------:R-:W-:-:S02]  /*0720*/  LOP3.LUT P0, RZ, R4, 0x7, RZ, 0xc0, !PT ;  /* 0x0000000704ff7812 */ /* 0x000fc4000780c0ff */
[----:B0-----:R-:W-:Y:S01]  /*0730*/  ISETP.EQ.U32.AND P3, PT, R6, 0x1, PT ;  /* 0x000000010600780c */ /* 0x001fe20003f62070 */
[----:B----4-:R-:W-:Y:S01]  /*0740*/  IMAD.MOV R7, RZ, RZ, -R7 ;  /* 0x000000ffff077224 */ /* 0x010fe200078e0a07 */
[----:B------:R-:W-:Y:S02]  /*0750*/  ISETP.NE.AND P1, PT, R0, R11, PT ;  /* 0x0000000b0000720c */ /* 0x000fe40003f25270 */
[----:B------:R-:W-:Y:S01]  /*0760*/  ISETP.LT.U32.AND P0, PT, R11, 0x4, !P0 ;  /* 0x000000040b00780c */ /* 0x000fe20004701070 */
[----:B---3--:R-:W-:Y:S01]  /*0770*/  IMAD R10, R8, R7, UR9 ;  /* 0x00000009080a7e24 */ /* 0x008fe2000f8e0207 */
[----:B------:R-:W0:Y:S02]  /*0780*/  FENCE.VIEW.ASYNC.S ;  /* 0x00000000000073c6 */ /* 0x000e240000000000 */
[----:B0-----:R0:W1:Y:S02]  /*0790*/  @!UP0 SYNCS.EXCH.64 URZ, [UR6+0x80], UR4 ;  /* 0x00008004063f85b2 */ /* 0x0010640008000100 */
[----:B------:R-:W-:-:S04]  /*07a0*/  ISETP.EQ.OR P1, PT, R10, RZ, !P1 ;  /* 0x000000ff0a00720c */ /* 0x000fc80004f22670 */
[----:B------:R-:W-:Y:S01]  /*07b0*/  PLOP3.LUT P0, PT, P0, P1, PT, 0x80, 0x0 ;  /* 0x000000000000781c */ /* 0x000fe20000703070 */
[----:B------:R0:W2:Y:S01]  /*07c0*/  @!UP1 SYNCS.EXCH.64 URZ, [UR6+0x88], UR4 ;  /* 0x00008804063f95b2 */ /* 0x0000a20008000100 */
[----:B------:R-:W-:Y:S01]  /*07d0*/  NOP ;  /* 0x0000000000007918 */ /* 0x000fe20000000000 */
[----:B------:R-:W-:Y:S10]  /*07e0*/  @!P3 BRA `(.L_x_3) ;  /* 0x000000000008b947 */ /* 0x000ff40003800000 */
[----:B-12---:R-:W-:Y:S01]  /*07f0*/  UCGABAR_ARV ;  /* 0x00000000000079c7 */ /* 0x006fe20008000000 */
[----:B------:R-:W-:Y:S05]  /*0800*/  BRA `(.L_x_4) ;  /* 0x0000000000047947 */ /* 0x000fea0003800000 */
.L_x_3:
[----:B-12---:R-:W-:Y:S01]  /*0810*/  NOP ;  /* 0x0000000000007918 */ /* 0x006fe20000000000 */
.L_x_4:
[----:B------:R-:W1:Y:S01]  /*0820*/  LDC R0, c[0x0][0x65c] ;  /* 0x00019700ff007b82 */ /* 0x000e620000000800 */
[----:B------:R-:W-:Y:S02]  /*0830*/  IMAD.U32 R4, RZ, RZ, UR9 ;  /* 0x00000009ff047e24 */ /* 0x000fe4000f8e00ff */
[----:B------:R-:W-:Y:S01]  /*0840*/  IMAD.MOV.U32 R5, RZ, RZ, RZ ;  /* 0x000000ffff057224 */ /* 0x000fe200078e00ff */
[----:B-1----:R-:W-:-:S13]  /*0850*/  ISETP.NE.AND P4, PT, R0, 0x1, PT ;  /* 0x000000010000780c */ /* 0x002fda0003f85270 */
[----:B------:R-:W1:Y:S01]  /*0860*/  @P4 LDC R7, c[0x0][0x10] ;  /* 0x00000400ff074b82 */ /* 0x000e620000000800 */
[----:B------:R-:W-:Y:S02]  /*0870*/  @P4 IMAD.MOV.U32 R3, RZ, RZ, RZ ;  /* 0x000000ffff034224 */ /* 0x000fe400078e00ff */
[----:B------:R-:W-:-:S05]  /*0880*/  @P4 IMAD.MOV.U32 R11, RZ, RZ, RZ ;  /* 0x000000ffff0b4224 */ /* 0x000fca00078e00ff */
[----:B------:R-:W2:Y:S01]  /*0890*/  @!P4 LDC R9, c[0x0][0xc] ;  /* 0x00000300ff09cb82 */ /* 0x000ea20000000800 */
[----:B-1----:R-:W-:-:S04]  /*08a0*/  @P4 IMAD.WIDE.U32 R6, R7, UR9, R2 ;  /* 0x0000000907064c25 */ /* 0x002fc8000f8e0002 */
[----:B------:R-:W-:Y:S02]  /*08b0*/  @P4 IMAD.MOV.U32 R8, RZ, RZ, R6 ;  /* 0x000000ffff084224 */ /* 0x000fe400078e0006 */
[----:B------:R-:W-:Y:S02]  /*08c0*/  @P4 IMAD.IADD R15, R7, 0x1, R11 ;  /* 0x00000001070f4824 */ /* 0x000fe400078e020b */
[----:B--2---:R-:W-:-:S04]  /*08d0*/  @!P4 IMAD.WIDE.U32 R4, R2, R9, R4 ;  /* 0x000000090204c225 */ /* 0x004fc800078e0004 */
[----:B------:R-:W-:Y:S02]  /*08e0*/  @!P4 IMAD.MOV.U32 R8, RZ, RZ, R4 ;  /* 0x000000ffff08c224 */ /* 0x000fe400078e0004 */
[----:B------:R-:W-:-:S03]  /*08f0*/  @!P4 IMAD.MOV.U32 R15, RZ, RZ, R5 ;  /* 0x000000ffff0fc224 */ /* 0x000fc600078e0005 */
[----:B------:R1:W-:Y:S04]  /*0900*/  STL [R1+0x45c], R8 ;  /* 0x00045c0801007387 */ /* 0x0003e80000100800 */
[----:B------:R1:W-:Y:S01]  /*0910*/  STL [R1+0x458], R15 ;  /* 0x0004580f01007387 */ /* 0x0003e20000100800 */
[----:B------:R-:W-:Y:S05]  /*0920*/  @!P3 BRA `(.L_x_5) ;  /* 0x00000000000cb947 */ /* 0x000fea0003800000 */
[----:B------:R-:W-:Y:S01]  /*0930*/  UCGABAR_WAIT ;  /* 0x0000000000007dc7 */ /* 0x000fe20008000000 */
[----:B------:R-:W-:Y:S01]  /*0940*/  CCTL.IVALL ;  /* 0x00000000ff00798f */ /* 0x000fe20002000000 */
[----:B------:R-:W-:Y:S05]  /*0950*/  BRA `(.L_x_6) ;  /* 0x0000000000047947 */ /* 0x000fea0003800000 */
.L_x_5:
[----:B------:R-:W-:Y:S06]  /*0960*/  BAR.SYNC.DEFER_BLOCKING 0x0 ;  /* 0x0000000000007b1d */ /* 0x000fec0000010000 */
.L_x_6:
[----:B------:R-:W-:Y:S05]  /*0970*/  @!P2 BRA `(.L_x_7) ;  /* 0x0000023000f4a947 */ /* 0x000fea0003800000 */
[----:B------:R-:W-:-:S06]  /*0980*/  UISETP.GT.U32.AND UP0, UPT, UR10, 0x1, UPT ;  /* 0x000000010a00788c */ /* 0x000fcc000bf04070 */
[----:B------:R-:W-:-:S13]  /*0990*/  PLOP3.LUT P1, PT, PT, PT, UP0, 0x80, 0x0 ;  /* 0x000000000000781c */ /* 0x000fda0003f2f008 */
[----:B0-----:R-:W-:Y:S05]  /*09a0*/  @P1 EXIT ;  /* 0x000000000000194d */ /* 0x001fea0003800000 */
[----:B------:R-:W-:Y:S01]  /*09b0*/  IMAD.MOV.U32 R5, RZ, RZ, -0x1 ;  /* 0xffffffffff057424 */ /* 0x000fe200078e00ff */
[----:B------:R-:W-:Y:S01]  /*09c0*/  ULDC.64 UR4, c[0x0][0x650] ;  /* 0x0001940000047ab9 */ /* 0x000fe20000000a00 */
[----:B------:R-:W-:Y:S01]  /*09d0*/  IMAD.MOV.U32 R4, RZ, RZ, -0x1 ;  /* 0xffffffffff047424 */ /* 0x000fe200078e00ff */
[----:B------:R-:W-:Y:S01]  /*09e0*/  ISETP.GE.U32.AND P1, PT, R8, UR4, PT ;  /* 0x0000000408007c0c */ /* 0x000fe2000bf26070 */
[----:B------:R-:W-:Y:S01]  /*09f0*/  UMOV UR10, 0xffffffff ;  /* 0xffffffff000a7882 */ /* 0x000fe20000000000 */
[----:B------:R0:W-:Y:S01]  /*0a00*/  STL [R1+0x464], R5 ;  /* 0x0004640501007387 */ /* 0x0001e20000100800 */
[----:B------:R-:W-:Y:S02]  /*0a10*/  PRMT R0, RZ, 0x7610, R0 ;  /* 0x00007610ff007816 */ /* 0x000fe40000000000 */
[----:B------:R-:W-:Y:S01]  /*0a20*/  ISETP.GE.U32.AND.EX P1, PT, R15, UR5, PT, P1 ;  /* 0x000000050f007c0c */ /* 0x000fe2000bf26110 */
[----:B------:R0:W-:-:S12]  /*0a30*/  STL [R1+0x460], R4 ;  /* 0x0004600401007387 */ /* 0x0001d80000100800 */
[----:B0-----:R-:W-:Y:S05]  /*0a40*/  @P1 BRA `(.L_x_8) ;  /* 0x00000004003c1947 */ /* 0x001fea0003800000 */
[----:B------:R-:W-:Y:S01]  /*0a50*/  ULDC.64 UR14, c[0x0][0x628] ;  /* 0x00018a00000e7ab9 */ /* 0x000fe20000000a00 */
[----:B------:R-:W0:Y:S01]  /*0a60*/  LDC.64 R6, c[0x0][0x620] ;  /* 0x00018800ff067b82 */ /* 0x000e220000000a00 */
[----:B------:R-:W-:Y:S01]  /*0a70*/  ISETP.NE.U32.AND P1, PT, RZ, UR14, PT ;  /* 0x0000000eff007c0c */ /* 0x000fe2000bf25070 */
[----:B------:R-:W-:Y:S01]  /*0a80*/  ULDC UR11, c[0x0][0x630] ;  /* 0x00018c00000b7ab9 */ /* 0x000fe20000000800 */
[----:B------:R-:W-:Y:S02]  /*0a90*/  R2UR UR4, R8 ;  /* 0x00000000080472ca */ /* 0x000fe400000e0000 */
[----:B------:R-:W-:Y:S02]  /*0aa0*/  ISETP.NE.AND.EX P1, PT, RZ, UR15, PT, P1 ;  /* 0x0000000fff007c0c */ /* 0x000fe4000bf25310 */
[----:B------:R-:W-:-:S11]  /*0ab0*/  R2UR UR5, R15 ;  /* 0x000000000f0572ca */ /* 0x000fd600000e0000 */
[----:B------:R-:W-:Y:S05]  /*0ac0*/  @!P1 BRA `(.L_x_9) ;  /* 0x0000000000309947 */ /* 0x000fea0003800000 */
[----:B------:R-:W-:Y:S01]  /*0ad0*/  R2UR UR4, R8 ;  /* 0x00000000080472ca */ /* 0x000fe200000e0000 */
[----:B------:R-:W-:Y:S01]  /*0ae0*/  ULDC UR8, c[0x0][0x634] ;  /* 0x00018d0000087ab9 */ /* 0x000fe20000000800 */
[----:B------:R-:W-:-:S11]  /*0af0*/  R2UR UR10, R15 ;  /* 0x000000000f0a72ca */ /* 0x000fd600000e0000 */
[----:B------:R-:W-:-:S04]  /*0b00*/  UIADD3 UR8, UP0, UR4, UR8, URZ ;  /* 0x0000000804087290 */ /* 0x000fc8000ff1e03f */
[----:B------:R-:W-:-:S04]  /*0b10*/  UIADD3.X UR10, URZ, UR10, URZ, UP0, !UPT ;  /* 0x0000000a3f0a7290 */ /* 0x000fc800087fe43f */
[----:B------:R-:W-:-:S04]  /*0b20*/  UIMAD.WIDE.U32 UR4, UR10, UR14, URZ ;  /* 0x0000000e0a0472a5 */ /* 0x000fc8000f8e003f */
[----:B------:R-:W-:Y:S02]  /*0b30*/  UIMAD.WIDE.U32 UR6, UP0, UR8, UR15, UR4 ;  /* 0x0000000f080672a5 */ /* 0x000fe4000f800004 */
[----:B------:R-:W-:Y:S02]  /*0b40*/  UIMAD.WIDE.U32 UR4, UR8, UR14, URZ ;  /* 0x0000000e080472a5 */ /* 0x000fe4000f8e003f */
[----:B------:R-:W-:Y:S02]  /*0b50*/  UIADD3.X UR9, URZ, URZ, URZ, UP0, !UPT ;  /* 0x0000003f3f097290 */ /* 0x000fe400087fe43f */
[----:B------:R-:W-:Y:S01]  /*0b60*/  UIADD3 URZ, UP0, UR5, UR6, URZ ;  /* 0x00000006053f7290 */ /* 0x000fe2000ff1e03f */
[----:B------:R-:W-:-:S03]  /*0b70*/  UMOV UR8, UR7 ;  /* 0x0000000700087c82 */ /* 0x000fc60008000000 */
[----:B------:R-:W-:-:S12]  /*0b80*/  UIMAD.WIDE.U32.X UR4, UR10, UR15, UR8, UP0 ;  /* 0x0000000f0a0472a5 */ /* 0x000fd800080e0408 */
.L_x_9:
[----:B------:R-:W-:Y:S01]  /*0b90*/  USHF.R.U64 UR10, UR4, UR11, UR5 ;  /* 0x0000000b040a7299 */ /* 0x000fe20008001205 */
[----:B------:R-:W2:Y:S01]  /*0ba0*/  LDC.64 R22, c[0x0][0x640] ;  /* 0x00019000ff167b82 */ /* 0x000ea20000000a00 */
[----:B------:R-:W-:Y:S01]  /*0bb0*/  USHF.R.U32.HI UR4, URZ, UR11, UR5 ;  /* 0x0000000b3f047299 */ /* 0x000fe20008011605 */
[----:B------:R-:W-:Y:S02]  /*0bc0*/  IMAD.MOV.U32 R4, RZ, RZ, R8 ;  /* 0x000000ffff047224 */ /* 0x000fe400078e0008 */
[----:B------:R-:W-:Y:S01]  /*0bd0*/  IMAD R21, R13, R14, R2 ;  /* 0x0000000e0d157224 */ /* 0x000fe200078e0202 */
[----:B------:R-:W-:Y:S01]  /*0be0*/  IADD3 R3, P1, RZ, -UR10, RZ ;  /* 0x8000000aff037c10 */ /* 0x000fe2000ff3e0ff */
[----:B------:R-:W-:Y:S02]  /*0bf0*/  IMAD.MOV.U32 R13, RZ, RZ, 0x1 ;  /* 0x00000001ff0d7424 */ /* 0x000fe400078e00ff */
[----:B------:R-:W1:Y:S02]  /*0c00*/  LDC R12, c[0x0][0x618] ;  /* 0x00018600ff0c7b82 */ /* 0x000e640000000800 */
[----:B------:R-:W-:-:S04]  /*0c10*/  IMAD.X R5, RZ, RZ, ~UR4, P1 ;  /* 0x80000004ff057e24 */ /* 0x000fc800088e06ff */
[-C--:B0-----:R-:W-:Y:S02]  /*0c20*/  IMAD R0, R5, R6.reuse, RZ ;  /* 0x0000000605007224 */ /* 0x081fe400078e02ff */
[----:B------:R-:W0:Y:S01]  /*0c30*/  LDC R16, c[0x0][0x608] ;  /* 0x00018200ff107b82 */ /* 0x000e220000000800 */
[----:B------:R-:W-:Y:S02]  /*0c40*/  IMAD.MOV.U32 R5, RZ, RZ, R15 ;  /* 0x000000ffff057224 */ /* 0x000fe400078e000f */
[----:B------:R-:W-:-:S05]  /*0c50*/  IMAD.WIDE.U32 R4, R3, R6, R4 ;  /* 0x0000000603047225 */ /* 0x000fca00078e0004 */
[----:B------:R-:W3:Y:S01]  /*0c60*/  LDC R20, c[0x0][0x658] ;  /* 0x00019600ff147b82 */ /* 0x000ee20000000800 */
[----:B------:R-:W-:Y:S01]  /*0c70*/  IMAD R3, R3, R7, R0 ;  /* 0x0000000703037224 */ /* 0x000fe200078e0200 */
[----:B--2---:R-:W-:-:S03]  /*0c80*/  ISETP.NE.U32.AND P1, PT, R22, RZ, PT ;  /* 0x000000ff1600720c */ /* 0x004fc60003f25070 */
[----:B------:R-:W-:Y:S01]  /*0c90*/  IMAD.IADD R3, R5, 0x1, R3 ;  /* 0x0000000105037824 */ /* 0x000fe200078e0203 */
[----:B------:R-:W-:Y:S01]  /*0ca0*/  ISETP.NE.AND.EX P1, PT, R23, RZ, PT, P1 ;  /* 0x000000ff1700720c */ /* 0x000fe20003f25310 */
[----:B------:R-:W-:Y:S01]  /*0cb0*/  IMAD.MOV.U32 R5, RZ, RZ, -0x1 ;  /* 0xffffffffff057424 */ /* 0x000fe200078e00ff */
[----:B------:R-:W2:Y:S02]  /*0cc0*/  LDC R18, c[0x0][0x600] ;  /* 0x00018000ff127b82 */ /* 0x000ea40000000800 */
[-CC-:B-1----:R-:W-:Y:S02]  /*0cd0*/  SHF.R.U64 R8, R4, R12.reuse, R3.reuse ;  /* 0x0000000c04087219 */ /* 0x182fe40000001203 */
[----:B------:R-:W-:-:S04]  /*0ce0*/  SHF.R.U32.HI R3, RZ, R12, R3 ;  /* 0x0000000cff037219 */ /* 0x000fc80000011603 */
[----:B------:R-:W1:Y:S01]  /*0cf0*/  LDC R11, c[0x0][0x648] ;  /* 0x00019200ff0b7b82 */ /* 0x000e620000000800 */
[-CC-:B0-----:R-:W-:Y:S02]  /*0d00*/  SHF.R.U64 R19, R8, R16.reuse, R3.reuse ;  /* 0x0000001008137219 */ /* 0x181fe40000001203 */
[----:B------:R-:W-:-:S05]  /*0d10*/  SHF.R.U32.HI R3, RZ, R16, R3 ;  /* 0x00000010ff037219 */ /* 0x000fca0000011603 */
[----:B------:R-:W0:Y:S01]  /*0d20*/  LDC R15, c[0x0][0x638] ;  /* 0x00018e00ff0f7b82 */ /* 0x000e220000000800 */
[-CC-:B---3--:R-:W-:Y:S02]  /*0d30*/  SHF.R.U64 R12, R19, R20.reuse, R3.reuse ;  /* 0x00000014130c7219 */ /* 0x188fe40000001203 */
[-C--:B------:R-:W-:Y:S02]  /*0d40*/  SHF.L.U32 R0, R5, R20.reuse, RZ ;  /* 0x0000001405007219 */ /* 0x080fe400000006ff */
[----:B------:R-:W-:Y:S01]  /*0d50*/  SHF.R.U32.HI R3, RZ, R20, R3 ;  /* 0x00000014ff037219 */ /* 0x000fe20000011603 */
[----:B------:R-:W-:Y:S01]  /*0d60*/  IMAD.MOV.U32 R2, RZ, RZ, R12 ;  /* 0x000000ffff027224 */ /* 0x000fe200078e000c */
[----:B------:R-:W-:Y:S01]  /*0d70*/  LOP3.LUT R0, RZ, R0, RZ, 0x33, !PT ;  /* 0x00000000ff007212 */ /* 0x000fe200078e33ff */
[----:B------:R-:W3:Y:S01]  /*0d80*/  LDC R17, c[0x0][0x610] ;  /* 0x00018400ff117b82 */ /* 0x000ee20000000800 */
[----:B------:R-:W-:Y:S05]  /*0d90*/  @!P1 BRA `(.L_x_10) ;  /* 0x0000000000289947 */ /* 0x000fea0003800000 */
[----:B------:R-:W4:Y:S02]  /*0da0*/  LDC R7, c[0x0][0x64c] ;  /* 0x00019300ff077b82 */ /* 0x000f240000000800 */
[----:B----4-:R-:W-:-:S05]  /*0db0*/  IADD3 R7, P1, R12, R7, RZ ;  /* 0x000000070c077210 */ /* 0x010fca0007f3e0ff */
[----:B------:R-:W-:-:S04]  /*0dc0*/  IMAD.X R9, RZ, RZ, R3, P1 ;  /* 0x000000ffff097224 */ /* 0x000fc800008e0603 */
[----:B------:R-:W-:-:S04]  /*0dd0*/  IMAD.WIDE.U32 R2, R9, R22, RZ ;  /* 0x0000001609027225 */ /* 0x000fc800078e00ff */
[----:B------:R-:W-:-:S04]  /*0de0*/  IMAD.WIDE.U32 R4, P1, R7, R23, R2 ;  /* 0x0000001707047225 */ /* 0x000fc80007820002 */
[----:B------:R-:W-:-:S04]  /*0df0*/  IMAD.WIDE.U32 R2, R7, R22, RZ ;  /* 0x0000001607027225 */ /* 0x000fc800078e00ff */
[----:B------:R-:W-:Y:S01]  /*0e00*/  IMAD.X R7, RZ, RZ, RZ, P1 ;  /* 0x000000ffff077224 */ /* 0x000fe200008e06ff */
[----:B------:R-:W-:Y:S01]  /*0e10*/  IADD3 RZ, P1, R3, R4, RZ ;  /* 0x0000000403ff7210 */ /* 0x000fe20007f3e0ff */
[----:B------:R-:W-:-:S04]  /*0e20*/  IMAD.MOV.U32 R6, RZ, RZ, R5 ;  /* 0x000000ffff067224 */ /* 0x000fc800078e0005 */
[----:B------:R-:W-:-:S08]  /*0e30*/  IMAD.WIDE.U32.X R2, R9, R23, R6, P1 ;  /* 0x0000001709027225 */ /* 0x000fd000008e0406 */
.L_x_10:
[----:B-1----:R-:W-:Y:S01]  /*0e40*/  SHF.R.U64 R4, R2, R11, R3 ;  /* 0x0000000b02047219 */ /* 0x002fe20000001203 */
[----:B--2---:R-:W-:Y:S01]  /*0e50*/  VIADD R5, R18, 0xffffffff ;  /* 0xffffffff12057836 */ /* 0x004fe20000000000 */
[----:B------:R-:W-:Y:S02]  /*0e60*/  SHF.L.U32 R2, R13, R20, RZ ;  /* 0x000000140d027219 */ /* 0x000fe400000006ff */
[----:B------:R-:W-:Y:S01]  /*0e70*/  LOP3.LUT R3, R19, R0, RZ, 0xc0, !PT ;  /* 0x0000000013037212 */ /* 0x000fe200078ec0ff */
[----:B------:R-:W-:Y:S01]  /*0e80*/  IMAD.MOV R6, RZ, RZ, -R4 ;  /* 0x000000ffff067224 */ /* 0x000fe200078e0a04 */
[----:B------:R-:W-:Y:S02]  /*0e90*/  SEL R0, R10, R21, !P4 ;  /* 0x000000150a007207 */ /* 0x000fe40006000000 */
[----:B------:R-:W-:Y:S01]  /*0ea0*/  LOP3.LUT R5, R8, R5, RZ, 0xc0, !PT ;  /* 0x0000000508057212 */ /* 0x000fe200078ec0ff */
[----:B------:R-:W-:Y:S02]  /*0eb0*/  IMAD R7, R2, R4, R3 ;  /* 0x0000000402077224 */ /* 0x000fe400078e0203 */
[----:B0-----:R-:W-:-:S02]  /*0ec0*/  IMAD R3, R6, R15, R12 ;  /* 0x0000000f06037224 */ /* 0x001fc400078e020c */
[----:B---3--:R-:W-:Y:S02]  /*0ed0*/  IMAD R2, R7, R17, R0 ;  /* 0x0000001107027224 */ /* 0x008fe400078e0200 */
[----:B------:R-:W-:Y:S02]  /*0ee0*/  IMAD R3, R3, R18, R5 ;  /* 0x0000001203037224 */ /* 0x000fe400078e0205 */
[----:B------:R-:W-:-:S03]  /*0ef0*/  IMAD.MOV.U32 R0, RZ, RZ, 0x1 ;  /* 0x00000001ff007424 */ /* 0x000fc600078e00ff */
[----:B------:R-:W-:Y:S02]  /*0f00*/  SEL R4, R3, R2, !P4 ;  /* 0x0000000203047207 */ /* 0x000fe40006000000 */
[----:B------:R-:W-:-:S03]  /*0f10*/  SEL R2, R2, R3, !P4 ;  /* 0x0000000302027207 */ /* 0x000fc60006000000 */
[----:B------:R0:W-:Y:S04]  /*0f20*/  STL [R1+0x460], R4 ;  /* 0x0004600401007387 */ /* 0x0001e80000100800 */
[----:B------:R0:W-:Y:S02]  /*0f30*/  STL [R1+0x464], R2 ;  /* 0x0004640201007387 */ /* 0x0001e40000100800 */
.L_x_8:
[----:B------:R-:W-:-:S08]  /*0f40*/  NOP ;  /* 0x0000000000007918 */ /* 0x000fd00000000000 */
[----:B------:R-:W2:Y:S02]  /*0f50*/  USETMAXREG.TRY_ALLOC.CTAPOOL UP0, 0xf0 ;  /* 0x000000f0000079c8 */ /* 0x000ea40008000600 */
[----:B--2---:R-:W-:-:S13]  /*0f60*/  PLOP3.LUT P1, PT, PT, PT, UP0, 0x80, 0x0 ;  /* 0x000000000000781c */ /* 0x004fda0003f2f008 */
[----:B------:R-:W-:Y:S05]  /*0f70*/  @!P1 BRA `(.L_x_8) ;  /* 0xfffffffc00f09947 */ /* 0x000fea000383ffff */
[----:B------:R-:W-:Y:S01]  /*0f80*/  ULDC.64 UR4, c[0x0][0x598] ;  /* 0x0001660000047ab9 */ /* 0x000fe20000000a00 */
[----:B------:R-:W-:Y:S01]  /*0f90*/  ULDC.64 UR14, c[0x0][0x208] ;  /* 0x00008200000e7ab9 */ /* 0x000fe20000000a00 */
[----:B------:R-:W-:-:S04]  /*0fa0*/  ISETP.NE.U32.AND P1, PT, RZ, UR4, PT ;  /* 0x00000004ff007c0c */ /* 0x000fc8000bf25070 */
[----:B------:R-:W-:-:S13]  /*0fb0*/  ISETP.NE.AND.EX P1, PT, RZ, UR5, PT, P1 ;  /* 0x00000005ff007c0c */ /* 0x000fda000bf25310 */
[----:B------:R-:W-:Y:S05]  /*0fc0*/  @!P1 BRA `(.L_x_11) ;  /* 0x0000000000209947 */ /* 0x000fea0003800000 */
[----:B0-----:R-:W0:Y:S02]  /*0fd0*/  LDC.64 R2, c[0x0][0x598] ;  /* 0x00016600ff027b82 */ /* 0x001e240000000a00 */
[----:B0-----:R-:W2:Y:S02]  /*0fe0*/  LDG.E.64 R2, desc[UR14][R2.64] ;  /* 0x0000000e02027981 */ /* 0x001ea4000c1e1b00 */
[----:B--2---:R-:W-:-:S04]  /*0ff0*/  ISETP.NE.U32.AND P1, PT, R2, RZ, PT ;  /* 0x000000ff0200720c */ /* 0x004fc80003f25070 */
[----:B------:R-:W-:-:S13]  /*1000*/  ISETP.NE.AND.EX P1, PT, R3, RZ, PT, P1 ;  /* 0x000000ff0300720c */ /* 0x000fda0003f25310 */
[----:B------:R-:W-:Y:S05]  /*1010*/  @!P1 BRA `(.L_x_11) ;  /* 0x00000000000c9947 */ /* 0x000fea0003800000 */
[----:B------:R-:W2:Y:S02]  /*1020*/  LD.E R2, desc[UR14][R2.64] ;  /* 0x0000000e02027980 */ /* 0x000ea4000c101900 */
[----:B--2---:R-:W-:Y:S01]  /*1030*/  R2UR UR20, R2 ;  /* 0x00000000021472ca */ /* 0x004fe200000e0000 */
[----:B------:R-:W-:-:S14]  /*1040*/  BRA `(.L_x_12) ;  /* 0x0000000000247947 */ /* 0x000fdc0003800000 */
.L_x_11:
[----:B------:R-:W-:Y:S02]  /*1050*/  ULDC.64 UR4, c[0x0][0x588] ;  /* 0x0001620000047ab9 */ /* 0x000fe40000000a00 */
[----:B------:R-:W-:-:S04]  /*1060*/  ISETP.NE.U32.AND P1, PT, RZ, UR4, PT ;  /* 0x00000004ff007c0c */ /* 0x000fc8000bf25070 */
[----:B------:R-:W-:-:S13]  /*1070*/  ISETP.NE.AND.EX P1, PT, RZ, UR5, PT, P1 ;  /* 0x00000005ff007c0c */ /* 0x000fda000bf25310 */
[----:B------:R-:W-:Y:S05]  /*1080*/  @!P1 BRA `(.L_x_13) ;  /* 0x0000000000109947 */ /* 0x000fea0003800000 */
[----:B0-----:R-:W0:Y:S02]  /*1090*/  LDC.64 R2, c[0x0][0x588] ;  /* 0x00016200ff027b82 */ /* 0x001e240000000a00 */
[----:B0-----:R-:W2:Y:S02]  /*10a0*/  LDG.E R2, desc[UR14][R2.64] ;  /* 0x0000000e02027981 */ /* 0x001ea4000c1e1900 */
[----:B--2---:R-:W-:Y:S01]  /*10b0*/  R2UR UR20, R2 ;  /* 0x00000000021472ca */ /* 0x004fe200000e0000 */
[----:B------:R-:W-:-:S14]  /*10c0*/  BRA `(.L_x_12) ;  /* 0x0000000000047947 */ /* 0x000fdc0003800000 */
.L_x_13:
[----:B------:R-:W-:-:S05]  /*10d0*/  ULDC UR20, c[0x0][0x580] ;  /* 0x0001600000147ab9 */ /* 0x000fca0000000800 */
.L_x_12:
[----:B------:R-:W-:Y:S02]  /*10e0*/  ULDC.64 UR4, c[0x0][0x5a0] ;  /* 0x0001680000047ab9 */ /* 0x000fe40000000a00 */
        /* <DEDUP_REMOVED lines=11> */
.L_x_14:
        /* <DEDUP_REMOVED lines=8> */
.L_x_16:
[----:B------:R-:W-:-:S05]  /*1220*/  ULDC UR21, c[0x0][0x584] ;  /* 0x0001610000157ab9 */ /* 0x000fca0000000800 */
.L_x_15:
[----:B------:R-:W-:-:S13]  /*1230*/  LOP3.LUT P1, RZ, R0, 0xff, RZ, 0xc0, !PT ;  /* 0x000000ff00ff7812 */ /* 0x000fda000782c0ff */
[----:B------:R-:W-:Y:S05]  /*1240*/  @!P1 EXIT ;  /* 0x000000000000994d */ /* 0x000fea0003800000 */
[----:B------:R-:W-:Y:S01]  /*1250*/  ULDC UR4, c[0x0][0x28c] ;  /* 0x0000a30000047ab9 */ /* 0x000fe20000000800 */
[----:B------:R-:W-:Y:S02]  /*1260*/  ULOP3.LUT UR22, UR13, 0x1, URZ, 0xfc, !UPT ;  /* 0x000000010d167892 */ /* 0x000fe4000f8efc3f */
[----:B------:R-:W-:-:S04]  /*1270*/  UIADD3 UR4, UR4, 0x3f, URZ ;  /* 0x0000003f04047890 */ /* 0x000fc8000fffe03f */
[----:B------:R-:W-:-:S04]  /*1280*/  USHF.R.S32.HI UR5, URZ, 0x1f, UR4 ;  /* 0x0000001f3f057899 */ /* 0x000fc80008011404 */
[----:B------:R-:W-:-:S03]  /*1290*/  ULEA.HI UR5, UR5, UR4, URZ, 0x6 ;  /* 0x0000000405057291 */ /* 0x000fc6000f8f303f */
[----:B------:R-:W-:Y:S01]  /*12a0*/  UMOV UR4, URZ ;  /* 0x0000003f00047c82 */ /* 0x000fe20008000000 */
[----:B------:R-:W-:-:S03]  /*12b0*/  USHF.R.S32.HI UR9, URZ, 0x6, UR5 ;  /* 0x000000063f097899 */ /* 0x000fc60008011405 */
[----:B------:R-:W-:-:S09]  /*12c0*/  UMOV UR5, URZ ;  /* 0x0000003f00057c82 */ /* 0x000fd20008000000 */
.L_x_555:
[----:B------:R-:W-:Y:S01]  /*12d0*/  STL [R1+0x450], RZ ;  /* 0x000450ff01007387 */ /* 0x000fe20000100800 */
[----:B--2---:R-:W2:Y:S01]  /*12e0*/  S2UR UR18, SR_CgaCtaId ;  /* 0x00000000001279c3 */ /* 0x004ea20000008800 */
[----:B------:R-:W-:Y:S01]  /*12f0*/  UMOV UR17, 0x400 ;  /* 0x0000040000117882 */ /* 0x000fe20000000000 */
[----:B------:R-:W-:Y:S01]  /*1300*/  UMOV UR6, URZ ;  /* 0x0000003f00067c82 */ /* 0x000fe20008000000 */
[----:B------:R-:W-:Y:S01]  /*1310*/  STL [R1+0x44c], RZ ;  /* 0x00044cff01007387 */ /* 0x000fe20000100800 */
[----:B------:R-:W-:Y:S01]  /*1320*/  UMOV UR7, URZ ;  /* 0x0000003f00077c82 */ /* 0x000fe20008000000 */
[----:B------:R-:W-:Y:S01]  /*1330*/  UMOV UR8, URZ ;  /* 0x0000003f00087c82 */ /* 0x000fe20008000000 */
[----:B------:R-:W-:Y:S01]  /*1340*/  UMOV UR23, UR5 ;  /* 0x0000000500177c82 */ /* 0x000fe20008000000 */
[----:B------:R-:W-:Y:S01]  /*1350*/  STL [R1+0x448], RZ ;  /* 0x000448ff01007387 */ /* 0x000fe20000100800 */
[----:B0-----:R-:W0:Y:S01]  /*1360*/  LDC R2, c[0x0][0x28c] ;  /* 0x0000a300ff027b82 */ /* 0x001e220000000800 */
[----:B------:R-:W-:-:S02]  /*1370*/  CS2R R236, SRZ ;  /* 0x0000000000ec7805 */ /* 0x000fc4000001ff00 */
[----:B------:R-:W-:Y:S01]  /*1380*/  CS2R R234, SRZ ;  /* 0x0000000000ea7805 */ /* 0x000fe2000001ff00 */
[----:B------:R-:W-:Y:S01]  /*1390*/  STL [R1+0x444], RZ ;  /* 0x000444ff01007387 */ /* 0x000fe20000100800 */
[----:B------:R-:W-:Y:S02]  /*13a0*/  CS2R R232, SRZ ;  /* 0x0000000000e87805 */ /* 0x000fe4000001ff00 */
[----:B------:R-:W-:Y:S02]  /*13b0*/  CS2R R230, SRZ ;  /* 0x0000000000e67805 */ /* 0x000fe4000001ff00 */
[----:B------:R-:W-:Y:S01]  /*13c0*/  CS2R R228, SRZ ;  /* 0x0000000000e47805 */ /* 0x000fe2000001ff00 */
[----:B------:R-:W-:Y:S01]  /*13d0*/  STL [R1+0x440], RZ ;  /* 0x000440ff01007387 */ /* 0x000fe20000100800 */
[----:B------:R-:W-:Y:S02]  /*13e0*/  CS2R R226, SRZ ;  /* 0x0000000000e27805 */ /* 0x000fe4000001ff00 */
        /* <DEDUP_REMOVED lines=15> */
[----:B0-----:R-:W-:Y:S02]  /*14e0*/  ISETP.GE.AND P1, PT, R2, 0x1, PT ;  /* 0x000000010200780c */ /* 0x001fe40003f26270 */
        /* <DEDUP_REMOVED lines=40> */
[----:B-1----:R-:W-:-:S02]  /*1770*/  CS2R R14, SRZ ;  /* 0x00000000000e7805 */ /* 0x002fc4000001ff00 */
[----:B------:R-:W-:Y:S01]  /*1780*/  CS2R R12, SRZ ;  /* 0x00000000000c7805 */ /* 0x000fe2000001ff00 */
[----:B------:R-:W-:Y:S01]  /*1790*/  STL [R1+0x404], RZ ;  /* 0x000404ff01007387 */ /* 0x000fe20000100800 */
[----:B------:R-:W-:Y:S02]  /*17a0*/  CS2R R10, SRZ ;  /* 0x00000000000a7805 */ /* 0x000fe4000001ff00 */
[----:B------:R-:W-:Y:S02]  /*17b0*/  CS2R R8, SRZ ;  /* 0x0000000000087805 */ /* 0x000fe4000001ff00 */
[----:B------:R-:W-:Y:S01]  /*17c0*/  CS2R R6, SRZ ;  /* 0x0000000000067805 */ /* 0x000fe2000001ff00 */
[----:B------:R-:W-:Y:S01]  /*17d0*/  STL [R1+0x400], RZ ;  /* 0x000400ff01007387 */ /* 0x000fe20000100800 */
[----:B------:R-:W-:Y:S01]  /*17e0*/  CS2R R4, SRZ ;  /* 0x0000000000047805 */ /* 0x000fe2000001ff00 */
[----:B------:R-:W-:Y:S01]  /*17f0*/  IMAD.MOV.U32 R3, RZ, RZ, RZ ;  /* 0x000000ffff037224 */ /* 0x000fe200078e00ff */
[----:B------:R-:W-:Y:S01]  /*1800*/  CS2R R24, SRZ ;  /* 0x0000000000187805 */ /* 0x000fe2000001ff00 */
[----:B------:R-:W-:Y:S01]  /*1810*/  STL [R1+0x3fc], RZ ;  /* 0x0003fcff01007387 */ /* 0x000fe20000100800 */
[----:B------:R-:W-:-:S02]  /*1820*/  CS2R R26, SRZ ;  /* 0x00000000001a7805 */ /* 0x000fc4000001ff00 */
[----:B------:R-:W-:Y:S02]  /*1830*/  CS2R R28, SRZ ;  /* 0x00000000001c7805 */ /* 0x000fe4000001ff00 */
[----:B------:R-:W-:Y:S01]  /*1840*/  CS2R R30, SRZ ;  /* 0x00000000001e7805 */ /* 0x000fe2000001ff00 */
[----:B------:R-:W-:Y:S01]  /*1850*/  STL [R1+0x3f8], RZ ;  /* 0x0003f8ff01007387 */ /* 0x000fe20000100800 */
[----:B------:R-:W-:Y:S02]  /*1860*/  CS2R R32, SRZ ;  /* 0x0000000000207805 */ /* 0x000fe4000001ff00 */
[----:B------:R-:W-:Y:S02]  /*1870*/  CS2R R34, SRZ ;  /* 0x0000000000227805 */ /* 0x000fe4000001ff00 */
        /* <DEDUP_REMOVED lines=77> */
[----:B------:R-:W-:Y:S04]  /*1d50*/  STL [R1+0x3a8], RZ ;  /* 0x0003a8ff01007387 */ /* 0x000fe80000100800 */
        /* <DEDUP_REMOVED lines=106> */
[----:B------:R-:W-:Y:S04]  /*2400*/  STL [R1], RZ ;  /* 0x000000ff01007387 */ /* 0x000fe80000100800 */
        /* <DEDUP_REMOVED lines=39> */
[----:B------:R-:W-:Y:S01]  /*2680*/  STL [R1+0xa0], RZ ;  /* 0x0000a0ff01007387 */ /* 0x000fe20000100800 */
[----:B------:R-:W0:Y:S03]  /*2690*/  S2R R0, SR_TID.X ;  /* 0x0000000000007919 */ /* 0x000e260000002100 */
        /* <DEDUP_REMOVED lines=8> */
[----:B0-----:R-:W-:-:S03]  /*2720*/  LOP3.LUT R0, R0, 0x80, RZ, 0xc0, !PT ;  /* 0x0000008000007812 */ /* 0x001fc600078ec0ff */
[----:B------:R-:W-:Y:S01]  /*2730*/  STL [R1+0xc4], RZ ;  /* 0x0000c4ff01007387 */ /* 0x000fe20000100800 */
[----:B------:R-:W-:-:S03]  /*2740*/  SHF.R.U32.HI R0, RZ, 0x7, R0 ;  /* 0x00000007ff007819 */ /* 0x000fc60000011600 */
        /* <DEDUP_REMOVED lines=33> */
[----:B------:R-:W0:Y:S04]  /*2960*/  SHFL.IDX PT, R0, R0, RZ, 0x1f ;  /* 0x00001fff00007589 */ /* 0x000e2800000e0000 */
[----:B------:R1:W-:Y:S04]  /*2970*/  STL [R1+0x14c], RZ ;  /* 0x00014cff01007387 */ /* 0x0003e80000100800 */
[----:B------:R1:W-:Y:S04]  /*2980*/  STL [R1+0x150], RZ ;  /* 0x000150ff01007387 */ /* 0x0003e80000100800 */
[----:B------:R1:W-:Y:S04]  /*2990*/  STL [R1+0x154], RZ ;  /* 0x000154ff01007387 */ /* 0x0003e80000100800 */
[----:B------:R1:W-:Y:S04]  /*29a0*/  STL [R1+0x158], RZ ;  /* 0x000158ff01007387 */ /* 0x0003e80000100800 */
[----:B------:R1:W-:Y:S04]  /*29b0*/  STL [R1+0x15c], RZ ;  /* 0x00015cff01007387 */ /* 0x0003e80000100800 */
[----:B------:R1:W-:Y:S01]  /*29c0*/  STL [R1+0x160], RZ ;  /* 0x000160ff01007387 */ /* 0x0003e20000100800 */
[----:B0-----:R-:W-:Y:S01]  /*29d0*/  R2UR UR12, R0 ;  /* 0x00000000000c72ca */ /* 0x001fe200000e0000 */
[----:B------:R-:W-:-:S02]  /*29e0*/  IMAD.U32 R0, RZ, RZ, UR4 ;  /* 0x00000004ff007e24 */ /* 0x000fc4000f8e00ff */
[----:B------:R1:W-:Y:S04]  /*29f0*/  STL [R1+0x164], RZ ;  /* 0x000164ff01007387 */ /* 0x0003e80000100800 */
[----:B------:R1:W-:Y:S04]  /*2a00*/  STL [R1+0x168], RZ ;  /* 0x000168ff01007387 */ /* 0x0003e80000100800 */
[----:B------:R1:W-:Y:S02]  /*2a10*/  STL [R1+0x16c], RZ ;  /* 0x00016cff01007387 */ /* 0x0003e40000100800 */
[----:B------:R-:W-:-:S02]  /*2a20*/  ULEA.HI UR11, UR12, UR12, URZ, 0x1 ;  /* 0x0000000c0c0b7291 */ /* 0x000fc4000f8f083f */
[----:B------:R1:W-:Y:S02]  /*2a30*/  STL [R1+0x170], RZ ;  /* 0x000170ff01007387 */ /* 0x0003e40000100800 */
[----:B------:R-:W-:Y:S02]  /*2a40*/  ULOP3.LUT UR16, UR11, 0xffffe, URZ, 0xc0, !UPT ;  /* 0x000ffffe0b107892 */ /* 0x000fe4000f8ec03f */
[----:B------:R1:W-:Y:S01]  /*2a50*/  STL [R1+0x174], RZ ;  /* 0x000174ff01007387 */ /* 0x0003e20000100800 */
[----:B--2---:R-:W-:Y:S02]  /*2a60*/  ULEA UR11, UR18, UR17, 0x18 ;  /* 0x00000011120b7291 */ /* 0x004fe4000f8ec03f */
[----:B------:R-:W-:Y:S01]  /*2a70*/  UIADD3 UR16, UR12, -UR16, URZ ;  /* 0x800000100c107290 */ /* 0x000fe2000fffe03f */
[----:B------:R1:W-:Y:S03]  /*2a80*/  STL [R1+0x178], RZ ;  /* 0x000178ff01007387 */ /* 0x0003e60000100800 */
[----:B------:R-:W-:Y:S01]  /*2a90*/  ULEA UR16, UR16, UR11, 0xc ;  /* 0x0000000b10107291 */ /* 0x000fe2000f8e603f */
[----:B------:R1:W-:Y:S03]  /*2aa0*/  STL [R1+0x17c], RZ ;  /* 0x00017cff01007387 */ /* 0x0003e60000100800 */
[----:B------:R-:W-:Y:S01]  /*2ab0*/  UIADD3 UR16, UR16, 0x180, URZ ;  /* 0x0000018010107890 */ /* 0x000fe2000fffe03f */
[----:B------:R1:W-:Y:S03]  /*2ac0*/  STL [R1+0x180], RZ ;  /* 0x000180ff01007387 */ /* 0x0003e60000100800 */
[----:B------:R-:W-:Y:S01]  /*2ad0*/  USHF.R.U32.HI UR12, URZ, 0x4, UR16 ;  /* 0x000000043f0c7899 */ /* 0x000fe20008011610 */
[----:B------:R1:W-:Y:S03]  /*2ae0*/  STL [R1+0x184], RZ ;  /* 0x000184ff01007387 */ /* 0x0003e60000100800 */
[----:B------:R-:W-:Y:S01]  /*2af0*/  ULOP3.LUT UR12, UR12, 0x3fff, URZ, 0xc0, !UPT ;  /* 0x00003fff0c0c7892 */ /* 0x000fe2000f8ec03f */
[----:B------:R1:W-:Y:S04]  /*2b00*/  STL [R1+0x188], RZ ;  /* 0x000188ff01007387 */ /* 0x0003e80000100800 */
        /* <DEDUP_REMOVED lines=28> */
[----:B------:R1:W-:Y:S01]  /*2cd0*/  STL [R1+0x1fc], RZ ;  /* 0x0001fcff01007387 */ /* 0x0003e20000100800 */
[----:B------:R-:W-:Y:S05]  /*2ce0*/  @!P1 BRA `(.L_x_17) ;  /* 0x0000004000c09947 */ /* 0x000fea0003800000 */
[----:B------:R-:W-:-:S06]  /*2cf0*/  UISETP.NE.AND UP0, UPT, UR22, 0x3, UPT ;  /* 0x000000031600788c */ /* 0x000fcc000bf05270 */
[----:B------:R-:W-:-:S13]  /*2d00*/  PLOP3.LUT P2, PT, PT, PT, UP0, 0x80, 0x0 ;  /* 0x000000000000781c */ /* 0x000fda0003f4f008 */
[----:B------:R-:W-:Y:S05]  /*2d10*/  @!P2 BRA `(.L_x_18) ;  /* 0x000000000004a947 */ /* 0x000fea0003800000 */
[----:B------:R-:W-:Y:S01]  /*2d20*/  BPT.TRAP 0x1 ;  /* 0x000000040000795c */ /* 0x000fe20000300000 */
.L_x_18:
[----:B------:R-:W-:Y:S01]  /*2d30*/  ULEA UR6, UR5, UR11, 0x3 ;  /* 0x0000000b05067291 */ /* 0x000fe2000f8e183f */
[----:B------:R-:W-:-:S05]  /*2d40*/  IMAD.U32 R0, RZ, RZ, UR4 ;  /* 0x00000004ff007e24 */ /* 0x000fca000f8e00ff */
[----:B------:R-:W-:-:S04]  /*2d50*/  SHF.L.U32 R0, R0, 0x1f, RZ ;  /* 0x0000001f00007819 */ /* 0x000fc800000006ff */
[----:B------:R0:W2:Y:S01]  /*2d60*/  SYNCS.PHASECHK.TRANS64.TRYWAIT P1, [UR6], R0 ;  /* 0x00000000ff0075a7 */ /* 0x0000a20008020146 */
[----:B------:R-:W-:Y:S05]  /*2d70*/  @!P2 BRA `(.L_x_19) ;  /* 0x000000000004a947 */ /* 0x000fea0003800000 */
[----:B------:R-:W-:Y:S01]  /*2d80*/  BPT.TRAP 0x1 ;  /* 0x000000040000795c */ /* 0x000fe20000300000 */
.L_x_19:
[----:B--2---:R-:W-:Y:S05]  /*2d90*/  @P1 BRA `(.L_x_20) ;  /* 0x0000000000081947 */ /* 0x004fea0003800000 */
[----:B------:R-:W2:Y:S02]  /*2da0*/  SYNCS.PHASECHK.TRANS64.TRYWAIT P1, [UR6], R0 ;  /* 0x00000000ff0075a7 */ /* 0x000ea40008020146 */
[----:B--2---:R-:W-:Y:S05]  /*2db0*/  @!P1 BRA `(.L_x_21) ;  /* 0x0000022400e49947 */ /* 0x004fea0003800000 */
.L_x_20:
[----:B------:R-:W-:Y:S01]  /*2dc0*/  UIADD3 UR6, UR11, 0x1c180, URZ ;  /* 0x0001c1800b067890 */ /* 0x000fe2000fffe03f */
[----:B------:R-:W-:Y:S01]  /*2dd0*/  WARPGROUP.ARRIVE ;  /* 0x00000000000079c5 */ /* 0x000fe20000000000 */
[----:B------:R-:W-:Y:S02]  /*2de0*/  ULOP3.LUT UR7, UR12, 0x10000, URZ, 0xfc, !UPT ;  /* 0x000100000c077892 */ /* 0x000fe4000f8efc3f */
[----:B------:R-:W-:Y:S02]  /*2df0*/  USHF.R.U32.HI UR6, URZ, 0x4, UR6 ;  /* 0x000000043f067899 */ /* 0x000fe40008011606 */
[----:B------:R-:W-:Y:S02]  /*2e00*/  ULEA UR7, UR5, UR7, 0xa ;  /* 0x0000000705077291 */ /* 0x000fe4000f8e503f */
[----:B------:R-:W-:Y:S01]  /*2e10*/  ULOP3.LUT UR6, UR6, 0x3fff, URZ, 0xc0, !UPT ;  /* 0x00003fff06067892 */ /* 0x000fe2000f8ec03f */
[----:B------:R-:W-:Y:S01]  /*2e20*/  UMOV UR17, 0x80000020 ;  /* 0x8000002000117882 */ /* 0x000fe20000000000 */
[----:B------:R-:W-:-:S02]  /*2e30*/  UMOV UR19, 0x80000020 ;  /* 0x8000002000137882 */ /* 0x000fc40000000000 */
[----:B------:R-:W-:Y:S01]  /*2e40*/  ULOP3.LUT UR6, UR6, 0x10000, URZ, 0xfc, !UPT ;  /* 0x0001000006067892 */ /* 0x000fe2000f8efc3f */
[----:B------:R-:W-:-:S03]  /*2e50*/  UMOV UR16, UR7 ;  /* 0x0000000700107c82 */ /* 0x000fc60008000000 */
[----:B------:R-:W-:-:S03]  /*2e60*/  ULEA UR8, UR5, UR6, 0xa ;  /* 0x0000000605087291 */ /* 0x000fc6000f8e503f */
[----:B------:R-:W-:-:S04]  /*2e70*/  UMOV UR6, 0x2 ;  /* 0x0000000200067882 */ /* 0x000fc80000000000 */
[----:B------:R-:W-:Y:S02]  /*2e80*/  UMOV UR18, UR8 ;  /* 0x0000000800127c82 */ /* 0x000fe40008000000 */
[----:B------:R-:W-:Y:S01]  /*2e90*/  QGMMA.64x256x32.F32.E4M3.E4M3 R24, gdesc[UR16], RZ, !UPT, gsb0 ;  /* 0x03e00000101879f3 */ /* 0x000fe2000c0008ff */
[----:B------:R-:W-:Y:S01]  /*2ea0*/  UIADD3 UR16, UR7, 0x200, URZ ;  /* 0x0000020007107890 */ /* 0x000fe2000fffe03f */
[----:B------:R-:W-:Y:S01]  /*2eb0*/  UMOV UR17, 0x80000020 ;  /* 0x8000002000117882 */ /* 0x000fe20000000000 */
[----:B------:R-:W-:Y:S02]  /*2ec0*/  WARPGROUP.DEPBAR.LE gsb0, 0x0 ;  /* 0x00008000000079c5 */ /* 0x000fe40000010000 */
[----:B------:R-:W-:Y:S04]  /*2ed0*/  STL.64 [R1], R24 ;  /* 0x0000001801007387 */ /* 0x000fe80000100a00 */
[----:B------:R-:W-:Y:S04]  /*2ee0*/  STL.64 [R1+0x8], R26 ;  /* 0x0000081a01007387 */ /* 0x000fe80000100a00 */
        /* <DEDUP_REMOVED lines=61> */
[----:B------:R3:W-:Y:S02]  /*32c0*/  STL.64 [R1+0x1f8], R150 ;  /* 0x0001f89601007387 */ /* 0x0007e40000100a00 */
[----:B---3--:R-:W-:-:S06]  /*32d0*/  WARPGROUP.ARRIVE ;  /* 0x00000000000079c5 */ /* 0x008fcc0000000000 */
[----:B------:R-:W-:Y:S03]  /*32e0*/  QGMMA.64x256x32.F32.E4M3.E4M3 R24, gdesc[UR16], RZ, !UPT, gsb0 ;  /* 0x03e00000101879f3 */ /* 0x000fe6000c0008ff */
[----:B------:R-:W-:Y:S02]  /*32f0*/  WARPGROUP.DEPBAR.LE gsb0, 0x0 ;  /* 0x00008000000079c5 */ /* 0x000fe40000010000 */
        /* <DEDUP_REMOVED lines=21> */
[----:B------:R3:W-:Y:S04]  /*3450*/  STL.64 [R1+0x470], R108 ;  /* 0x0004706c01007387 */ /* 0x0007e80000100a00 */
        /* <DEDUP_REMOVED lines=70> */
[----:B---3--:R-:W3:Y:S04]  /*38c0*/  LDL.LU.64 R108, [R1] ;  /* 0x00000000016c7983 */ /* 0x008ee80000300a00 */
[----:B------:R-:W3:Y:S04]  /*38d0*/  LDL.LU.64 R110, [R1+0x8] ;  /* 0x00000800016e7983 */ /* 0x000ee80000300a00 */
        /* <DEDUP_REMOVED lines=61> */
[----:B------:R-:W3:Y:S01]  /*3cb0*/  LDL.LU.64 R234, [R1+0x1f8] ;  /* 0x0001f80001ea7983 */ /* 0x000ee20000300a00 */
[----:B------:R-:W-:-:S02]  /*3cc0*/  UIADD3 UR16, UR7, 0x2, URZ ;  /* 0x0000000207107890 */ /* 0x000fc4000fffe03f */
[----:B------:R-:W-:Y:S01]  /*3cd0*/  UIADD3 UR18, UR8, 0x2, URZ ;  /* 0x0000000208127890 */ /* 0x000fe2000fffe03f */
[----:B------:R-:W-:Y:S01]  /*3ce0*/  STL [R1+0x338], RZ ;  /* 0x000338ff01007387 */ /* 0x000fe20000100800 */
[----:B------:R-:W-:Y:S01]  /*3cf0*/  UMOV UR17, 0x80000020 ;  /* 0x8000002000117882 */ /* 0x000fe20000000000 */
[----:B------:R-:W-:Y:S02]  /*3d00*/  UMOV UR19, 0x80000020 ;  /* 0x8000002000137882 */ /* 0x000fe40000000000 */
        /* <DEDUP_REMOVED lines=25> */
[----:B---3--:R-:W-:-:S06]  /*3ea0*/  WARPGROUP.ARRIVE ;  /* 0x00000000000079c5 */ /* 0x008fcc0000000000 */
[----:B------:R-:W-:Y:S03]  /*3eb0*/  QGMMA.64x256x32.F32.E4M3.E4M3 R108, gdesc[UR16], R108, gsb0 ;  /* 0x03e00000106c79f3 */ /* 0x000fe6000800086c */
[----:B------:R-:W-:Y:S02]  /*3ec0*/  WARPGROUP.DEPBAR.LE gsb0, 0x0 ;  /* 0x00008000000079c5 */ /* 0x000fe40000010000 */
[----:B------:R-:W-:Y:S01]  /*3ed0*/  STL.64 [R1], R108 ;  /* 0x0000006c01007387 */ /* 0x000fe20000100a00 */
[----:B------:R-:W-:Y:S01]  /*3ee0*/  UIADD3 UR16, UR7, 0x202, URZ ;  /* 0x0000020207107890 */ /* 0x000fe2000fffe03f */
[----:B------:R-:W-:Y:S02]  /*3ef0*/  IMAD.MOV.U32 R2, RZ, RZ, R234 ;  /* 0x000000ffff027224 */ /* 0x000fe400078e00ea */
[----:B------:R-:W-:Y:S01]  /*3f00*/  STL.64 [R1+0x8], R110 ;  /* 0x0000086e01007387 */ /* 0x000fe20000100a00 */
[----:B------:R-:W-:Y:S01]  /*3f10*/  UMOV UR17, 0x80000020 ;  /* 0x8000002000117882 */ /* 0x000fe20000000000 */
[----:B------:R-:W-:Y:S01]  /*3f20*/  ULDC UR7, c[0x0][0x50c] ;  /* 0x0001430000077ab9 */ /* 0x000fe20000000800 */
[----:B0-2---:R-:W-:Y:S01]  /*3f30*/  IMAD.MOV.U32 R0, RZ, RZ, R235 ;  /* 0x000000ffff007224 */ /* 0x005fe200078e00eb */
        /* <DEDUP_REMOVED lines=62> */
[----:B0-----:R-:W3:Y:S04]  /*4320*/  LDL.LU.64 R150, [R1+0x518] ;  /* 0x0005180001967983 */ /* 0x001ee80000300a00 */
        /* <DEDUP_REMOVED lines=21> */
[----:B------:R-:W-:Y:S01]  /*4480*/  UISETP.NE.AND UP0, UPT, UR7, 0x2, UPT ;  /* 0x000000020700788c */ /* 0x000fe2000bf05270 */
[----:B------:R-:W-:-:S02]  /*4490*/  CS2R R236, SRZ ;  /* 0x0000000000ec7805 */ /* 0x000fc4000001ff00 */
[----:B--2---:R-:W-:Y:S01]  /*44a0*/  CS2R R234, SRZ ;  /* 0x0000000000ea7805 */ /* 0x004fe2000001ff00 */
[----:B------:R0:W-:Y:S01]  /*44b0*/  STL [R1+0x2d0], RZ ;  /* 0x0002d0ff01007387 */ /* 0x0001e20000100800 */
[----:B------:R-:W-:Y:S01]  /*44c0*/  USEL UR7, URZ, 0x1, UP0 ;  /* 0x000000013f077887 */ /* 0x000fe20008000000 */
[----:B------:R-:W-:Y:S02]  /*44d0*/  CS2R R232, SRZ ;  /* 0x0000000000e87805 */ /* 0x000fe4000001ff00 */
[----:B------:R-:W-:Y:S01]  /*44e0*/  CS2R R230, SRZ ;  /* 0x0000000000e67805 */ /* 0x000fe2000001ff00 */
[----:B------:R0:W-:Y:S01]  /*44f0*/  STL [R1+0x2cc], RZ ;  /* 0x0002ccff01007387 */ /* 0x0001e20000100800 */
[----:B------:R-:W-:Y:S02]  /*4500*/  CS2R R228, SRZ ;  /* 0x0000000000e47805 */ /* 0x000fe4000001ff00 */
[----:B------:R-:W-:Y:S02]  /*4510*/  CS2R R226, SRZ ;  /* 0x0000000000e27805 */ /* 0x000fe4000001ff00 */
[----:B------:R-:W-:Y:S01]  /*4520*/  ISETP.NE.AND P1, PT, RZ, UR7, PT ;  /* 0x00000007ff007c0c */ /* 0x000fe2000bf25270 */
[----:B------:R0:W-:Y:S01]  /*4530*/  STL [R1+0x2c8], RZ ;  /* 0x0002c8ff01007387 */ /* 0x0001e20000100800 */
[----:B------:R-:W-:-:S02]  /*4540*/  CS2R R224, SRZ ;  /* 0x0000000000e07805 */ /* 0x000fc4000001ff00 */
[----:B------:R-:W-:Y:S02]  /*4550*/  CS2R R222, SRZ ;  /* 0x0000000000de7805 */ /* 0x000fe4000001ff00 */
[----:B------:R-:W-:Y:S01]  /*4560*/  CS2R R220, SRZ ;  /* 0x0000000000dc7805 */ /* 0x000fe2000001ff00 */
[----:B------:R0:W-:Y:S01]  /*4570*/  STL [R1+0x2c4], RZ ;  /* 0x0002c4ff01007387 */ /* 0x0001e20000100800 */
[----:B------:R-:W-:Y:S02]  /*4580*/  CS2R R218, SRZ ;  /* 0x0000000000da7805 */ /* 0x000fe4000001ff00 */
[----:B------:R-:W-:Y:S02]  /*4590*/  CS2R R216, SRZ ;  /* 0x0000000000d87805 */ /* 0x000fe4000001ff00 */
[----:B------:R-:W-:Y:S01]  /*45a0*/  CS2R R214, SRZ ;  /* 0x0000000000d67805 */ /* 0x000fe2000001ff00 */
        /* <DEDUP_REMOVED lines=54> */
[----:B------:R-:W-:Y:S01]  /*4910*/  CS2R R4, SRZ ;  /* 0x0000000000047805 */ /* 0x000fe2000001ff00 */
[----:B------:R-:W-:Y:S01]  /*4920*/  IMAD.MOV.U32 R3, RZ, RZ, RZ ;  /* 0x000000ffff037224 */ /* 0x000fe200078e00ff */
        /* <DEDUP_REMOVED lines=35> */
[----:B---3--:R-:W-:-:S06]  /*4b60*/  WARPGROUP.ARRIVE ;  /* 0x00000000000079c5 */ /* 0x008fcc0000000000 */
[----:B------:R-:W-:Y:S03]  /*4b70*/  QGMMA.64x256x32.F32.E4M3.E4M3 R24, gdesc[UR16], R24, gsb0 ;  /* 0x03e00000101879f3 */ /* 0x000fe60008000818 */
[----:B------:R-:W-:Y:S02]  /*4b80*/  WARPGROUP.DEPBAR.LE gsb0, 0x0 ;  /* 0x00008000000079c5 */ /* 0x000fe40000010000 */
[----:B0-----:R-:W-:Y:S05]  /*4b90*/  @!P1 BRA `(.L_x_22) ;  /* 0x0000002000f89947 */ /* 0x001fea0003800000 */
[----:B------:R-:W2:Y:S04]  /*4ba0*/  LDL R3, [R1] ;  /* 0x0000000001037983 */ /* 0x000ea80000100800 */
[----:B------:R-:W3:Y:S04]  /*4bb0*/  LDL R4, [R1+0x4] ;  /* 0x0000040001047983 */ /* 0x000ee80000100800 */
[----:B------:R-:W4:Y:S04]  /*4bc0*/  LDL R5, [R1+0x8] ;  /* 0x0000080001057983 */ /* 0x000f280000100800 */
[----:B------:R-:W5:Y:S04]  /*4bd0*/  LDL R6, [R1+0xc] ;  /* 0x00000c0001067983 */ /* 0x000f680000100800 */
        /* <DEDUP_REMOVED lines=101> */
[----:B------:R0:W-:Y:S04]  /*5230*/  STL [R1+0x4c0], R131 ;  /* 0x0004c08301007387 */ /* 0x0001e80000100800 */
[----:B0-----:R-:W5:Y:S04]  /*5240*/  LDL R131, [R1+0x1a4] ;  /* 0x0001a40001837983 */ /* 0x001f680000100800 */
        /* <DEDUP_REMOVED lines=39> */
[----:B0-----:R-:W5:Y:S01]  /*54c0*/  LDL R151, [R1+0x1f4] ;  /* 0x0001f40001977983 */ /* 0x001f620000100800 */
[----:B------:R-:W-:-:S01]  /*54d0*/  FADD R2, RZ, R2 ;  /* 0x00000002ff027221 */ /* 0x000fc20000000000 */
[----:B------:R-:W-:Y:S01]  /*54e0*/  FADD R0, RZ, R0 ;  /* 0x00000000ff007221 */ /* 0x000fe20000000000 */
[----:B--2---:R-:W-:-:S01]  /*54f0*/  FADD R3, RZ, R3 ;  /* 0x00000003ff037221 */ /* 0x004fc20000000000 */
[----:B---3--:R-:W-:Y:S01]  /*5500*/  FADD R4, RZ, R4 ;  /* 0x00000004ff047221 */ /* 0x008fe20000000000 */
[----:B----4-:R-:W-:-:S01]  /*5510*/  FADD R5, RZ, R5 ;  /* 0x00000005ff057221 */ /* 0x010fc20000000000 */
[----:B-----5:R-:W-:Y:S01]  /*5520*/  FADD R6, RZ, R6 ;  /* 0x00000006ff067221 */ /* 0x020fe20000000000 */
[----:B------:R-:W-:-:S01]  /*5530*/  FADD R7, RZ, R7 ;  /* 0x00000007ff077221 */ /* 0x000fc20000000000 */
[----:B------:R-:W-:Y:S01]  /*5540*/  FADD R8, RZ, R8 ;  /* 0x00000008ff087221 */ /* 0x000fe20000000000 */
        /* <DEDUP_REMOVED lines=13> */
[----:B------:R-:W2:Y:S01]  /*5620*/  LDL.LU R131, [R1+0x4c0] ;  /* 0x0004c00001837983 */ /* 0x000ea20000300800 */
        /* <DEDUP_REMOVED lines=13> */
[----:B------:R-:W3:Y:S01]  /*5700*/  LDL.LU R132, [R1+0x4bc] ;  /* 0x0004bc0001847983 */ /* 0x000ee20000300800 */
        /* <DEDUP_REMOVED lines=16> */
[----:B------:R0:W-:Y:S01]  /*5810*/  STL [R1+0x200], R133 ;  /* 0x0002008501007387 */ /* 0x0001e20000100800 */
        /* <DEDUP_REMOVED lines=9> */
[----:B0-----:R-:W4:Y:S01]  /*58b0*/  LDL.LU R133, [R1+0x4b8] ;  /* 0x0004b80001857983 */ /* 0x001f220000300800 */
[----:B------:R-:W-:-:S01]  /*58c0*/  FADD R184, RZ, R184 ;  /* 0x000000b8ffb87221 */ /* 0x000fc20000000000 */
[----:B------:R-:W-:Y:S01]  /*58d0*/  FADD R185, RZ, R185 ;  /* 0x000000b9ffb97221 */ /* 0x000fe20000000000 */
[----:B------:R-:W-:-:S01]  /*58e0*/  FADD R186, RZ, R186 ;  /* 0x000000baffba7221 */ /* 0x000fc20000000000 */
        /* <DEDUP_REMOVED lines=10> */
[----:B0-----:R-:W5:Y:S01]  /*5990*/  LDL.LU R134, [R1+0x4b4] ;  /* 0x0004b40001867983 */ /* 0x001f620000300800 */
        /* <DEDUP_REMOVED lines=52> */
[----:B0-----:R-:W5:Y:S04]  /*5ce0*/  LDL.LU R138, [R1+0x4a4] ;  /* 0x0004a400018a7983 */ /* 0x001f680000300800 */
[----:B------:R0:W-:Y:S01]  /*5cf0*/  STL [R1+0x218], R139 ;  /* 0x0002188b01007387 */ /* 0x0001e20000100800 */
[----:B------:R-:W-:-:S03]  /*5d00*/  FADD R140, RZ, R140 ;  /* 0x0000008cff8c7221 */ /* 0x000fc60000000000 */
        /* <DEDUP_REMOVED lines=34> */
[----:B------:R0:W-:Y:S04]  /*5f30*/  STL [R1+0x248], R151 ;  /* 0x0002489701007387 */ /* 0x0001e80000100800 */
[----:B0-----:R-:W5:Y:S04]  /*5f40*/  LDL.LU R151, [R1+0x470] ;  /* 0x0004700001977983 */ /* 0x001f680000300800 */
[----:B------:R0:W-:Y:S04]  /*5f50*/  STL [R1+0x24c], R2 ;  /* 0x00024c0201007387 */ /* 0x0001e80000100800 */
[----:B------:R1:W-:Y:S01]  /*5f60*/  STL [R1+0x250], R0 ;  /* 0x0002500001007387 */ /* 0x0003e20000100800 */
[----:B0-----:R-:W-:-:S01]  /*5f70*/  FADD R2, RZ, R24 ;  /* 0x00000018ff027221 */ /* 0x001fc20000000000 */
[----:B-1----:R-:W-:-:S04]  /*5f80*/  FADD R0, RZ, R25 ;  /* 0x00000019ff007221 */ /* 0x002fc80000000000 */
        /* <DEDUP_REMOVED lines=211> */
[----:B--2---:R-:W-:-:S04]  /*6cc0*/  FADD R0, RZ, R131 ;  /* 0x00000083ff007221 */ /* 0x004fc80000000000 */
[----:B------:R3:W-:Y:S04]  /*6cd0*/  STL [R1+0x3fc], R2 ;  /* 0x0003fc0201007387 */ /* 0x0007e80000100800 */
[----:B------:R4:W-:Y:S01]  /*6ce0*/  STL [R1+0x400], R0 ;  /* 0x0004000001007387 */ /* 0x0009e20000100800 */
[----:B---3--:R-:W-:-:S01]  /*6cf0*/  FADD R2, RZ, R132 ;  /* 0x00000084ff027221 */ /* 0x008fc20000000000 */
[----:B----4-:R-:W-:-:S04]  /*6d00*/  FADD R0, RZ, R133 ;  /* 0x00000085ff007221 */ /* 0x010fc80000000000 */
[----:B------:R5:W-:Y:S04]  /*6d10*/  STL [R1+0x404], R2 ;  /* 0x0004040201007387 */ /* 0x000be80000100800 */
[----:B------:R0:W-:Y:S01]  /*6d20*/  STL [R1+0x408], R0 ;  /* 0x0004080001007387 */ /* 0x0001e20000100800 */
[----:B-----5:R-:W-:-:S01]  /*6d30*/  FADD R2, RZ, R134 ;  /* 0x00000086ff027221 */ /* 0x020fc20000000000 */
[----:B0-----:R-:W-:-:S04]  /*6d40*/  FADD R0, RZ, R135 ;  /* 0x00000087ff007221 */ /* 0x001fc80000000000 */
        /* <DEDUP_REMOVED lines=34> */
[----:B------:R-:W-:-:S05]  /*6f70*/  UMOV UR6, URZ ;  /* 0x0000003f00067c82 */ /* 0x000fca0008000000 */
.L_x_22:
[----:B------:R-:W-:-:S04]  /*6f80*/  UIADD3 UR23, UR5, 0x1, URZ ;  /* 0x0000000105177890 */ /* 0x000fc8000fffe03f */
[----:B------:R-:W-:-:S04]  /*6f90*/  UISETP.NE.AND UP0, UPT, UR23, 0x7, UPT ;  /* 0x000000071700788c */ /* 0x000fc8000bf05270 */
[----:B------:R-:W-:Y:S02]  /*6fa0*/  USEL UR8, URZ, 0x1, UP0 ;  /* 0x000000013f087887 */ /* 0x000fe40008000000 */
[----:B------:R-:W-:Y:S02]  /*6fb0*/  USEL UR23, UR23, URZ, UP0 ;  /* 0x0000003f17177287 */ /* 0x000fe40008000000 */
[----:B------:R-:W-:-:S06]  /*6fc0*/  ULOP3.LUT UR8, UR4, UR8, URZ, 0x3c, !UPT ;  /* 0x0000000804087292 */ /* 0x000fcc000f8e3c3f */
[----:B0-----:R-:W-:Y:S01]  /*6fd0*/  IMAD.U32 R0, RZ, RZ, UR8 ;  /* 0x00000008ff007e24 */ /* 0x001fe2000f8e00ff */
[----:B------:R-:W-:-:S06]  /*6fe0*/  UMOV UR8, 0x1 ;  /* 0x0000000100087882 */ /* 0x000fcc0000000000 */
.L_x_17:
[----:B------:R-:W-:-:S04]  /*6ff0*/  UISETP.LT.AND UP0, UPT, UR9, 0x1, UPT ;  /* 0x000000010900788c */ /* 0x000fc8000bf01270 */
[----:B------:R-:W-:-:S04]  /*7000*/  USEL UR16, UR9, 0x1, UP0 ;  /* 0x0000000109107887 */ /* 0x000fc80008000000 */
[----:B------:R-:W-:-:S04]  /*7010*/  UIADD3 UR16, UR9, -UR16, URZ ;  /* 0x8000001009107290 */ /* 0x000fc8000fffe03f */
[----:B------:R-:W-:-:S06]  /*7020*/  UISETP.GE.AND UP0, UPT, UR16, 0x1, UPT ;  /* 0x000000011000788c */ /* 0x000fcc000bf06270 */
[----:B------:R-:W-:-:S13]  /*7030*/  PLOP3.LUT P1, PT, PT, PT, UP0, 0x80, 0x0 ;  /* 0x000000000000781c */ /* 0x000fda0003f2f008 */
[----:B------:R-:W-:Y:S05]  /*7040*/  @!P1 BRA `(.L_x_23) ;  /* 0x0000006000609947 */ /* 0x000fea0003800000 */
[----:B------:R-:W-:Y:S01]  /*7050*/  UMOV UR24, UR16 ;  /* 0x0000001000187c82 */ /* 0x000fe20008000000 */
[----:B------:R-:W-:Y:S01]  /*7060*/  UMOV UR25, UR5 ;  /* 0x0000000500197c82 */ /* 0x000fe20008000000 */
[----:B------:R-:W-:-:S05]  /*7070*/  ULDC UR26, c[0x0][0x50c] ;  /* 0x00014300001a7ab9 */ /* 0x000fca0000000800 */
.L_x_31:
[----:B------:R-:W-:-:S06]  /*7080*/  UISETP.NE.AND UP0, UPT, UR22, 0x3, UPT ;  /* 0x000000031600788c */ /* 0x000fcc000bf05270 */
[----:B------:R-:W-:-:S13]  /*7090*/  PLOP3.LUT P2, PT, PT, PT, UP0, 0x80, 0x0 ;  /* 0x000000000000781c */ /* 0x000fda0003f4f008 */
[----:B0-----:R-:W-:Y:S05]  /*70a0*/  @!P2 BRA `(.L_x_24) ;  /* 0x000000000004a947 */ /* 0x001fea0003800000 */
[----:B------:R-:W-:Y:S01]  /*70b0*/  BPT.TRAP 0x1 ;  /* 0x000000040000795c */ /* 0x000fe20000300000 */
.L_x_24:
[----:B------:R-:W0:Y:S01]  /*70c0*/  S2UR UR16, SR_CgaCtaId ;  /* 0x00000000001079c3 */ /* 0x000e220000008800 */
[----:B------:R-:W-:Y:S01]  /*70d0*/  UMOV UR11, 0x400 ;  /* 0x00000400000b7882 */ /* 0x000fe20000000000 */
[----:B------:R-:W-:Y:S01]  /*70e0*/  SHF.L.U32 R2, R0, 0x1f, RZ ;  /* 0x0000001f00027819 */ /* 0x000fe200000006ff */
[----:B0-----:R-:W-:-:S04]  /*70f0*/  ULEA UR11, UR16, UR11, 0x18 ;  /* 0x0000000b100b7291 */ /* 0x001fc8000f8ec03f */
[----:B------:R-:W-:-:S09]  /*7100*/  ULEA UR16, UR23, UR11, 0x3 ;  /* 0x0000000b17107291 */ /* 0x000fd2000f8e183f */
[----:B------:R0:W2:Y:S01]  /*7110*/  SYNCS.PHASECHK.TRANS64.TRYWAIT P1, [UR16], R2 ;  /* 0x00000002ff0075a7 */ /* 0x0000a20008020150 */
[----:B------:R-:W-:Y:S05]  /*7120*/  @!P2 BRA `(.L_x_25) ;  /* 0x000000000004a947 */ /* 0x000fea0003800000 */
[----:B------:R-:W-:Y:S01]  /*7130*/  BPT.TRAP 0x1 ;  /* 0x000000040000795c */ /* 0x000fe20000300000 */
.L_x_25:
[----:B--2---:R-:W-:Y:S05]  /*7140*/  @P1 BRA `(.L_x_26) ;  /* 0x0000000000081947 */ /* 0x004fea0003800000 */
[----:B------:R-:W2:Y:S02]  /*7150*/  SYNCS.PHASECHK.TRANS64.TRYWAIT P1, [UR16], R2 ;  /* 0x00000002ff0075a7 */ /* 0x000ea40008020150 */
[----:B--2---:R-:W-:Y:S05]  /*7160*/  @!P1 BRA `(.L_x_27) ;  /* 0x000001e400109947 */ /* 0x004fea0003800000 */
.L_x_26:
        /* <DEDUP_REMOVED lines=64> */
[----:B--2---:R-:W2:Y:S04]  /*7570*/  LDL.LU.64 R108, [R1] ;  /* 0x00000000016c7983 */ /* 0x004ea80000300a00 */
[----:B------:R-:W2:Y:S04]  /*7580*/  LDL.LU.64 R110, [R1+0x8] ;  /* 0x00000800016e7983 */ /* 0x000ea80000300a00 */
        /* <DEDUP_REMOVED lines=61> */
[----:B------:R-:W2:Y:S01]  /*7960*/  LDL.LU.64 R234, [R1+0x1f8] ;  /* 0x0001f80001ea7983 */ /* 0x000ea20000300a00 */
[----:B------:R-:W-:-:S02]  /*7970*/  UIADD3 UR16, UR11, 0x1c180, URZ ;  /* 0x0001c1800b107890 */ /* 0x000fc4000fffe03f */
[----:B------:R-:W-:Y:S02]  /*7980*/  UISETP.NE.AND UP0, UPT, UR7, URZ, UPT ;  /* 0x0000003f0700728c */ /* 0x000fe4000bf05270 */
[----:B------:R-:W-:Y:S02]  /*7990*/  USHF.R.U32.HI UR16, URZ, 0x4, UR16 ;  /* 0x000000043f107899 */ /* 0x000fe40008011610 */
[----:B------:R-:W-:Y:S02]  /*79a0*/  USEL UR8, UR8, URZ, !UP0 ;  /* 0x0000003f08087287 */ /* 0x000fe4000c000000 */
[----:B------:R-:W-:Y:S02]  /*79b0*/  ULOP3.LUT UR16, UR16, 0x3fff, URZ, 0xc0, !UPT ;  /* 0x00003fff10107892 */ /* 0x000fe4000f8ec03f */
[----:B------:R-:W-:Y:S02]  /*79c0*/  UISETP.NE.U32.AND UP0, UPT, UR8, URZ, UPT ;  /* 0x0000003f0800728c */ /* 0x000fe4000bf05070 */
[----:B------:R-:W-:-:S02]  /*79d0*/  ULOP3.LUT UR7, UR12, 0x10000, URZ, 0xfc, !UPT ;  /* 0x000100000c077892 */ /* 0x000fc4000f8efc3f */
[----:B------:R-:W-:Y:S02]  /*79e0*/  ULOP3.LUT UR8, UR16, 0x10000, URZ, 0xfc, !UPT ;  /* 0x0001000010087892 */ /* 0x000fe4000f8efc3f */
[----:B------:R-:W-:Y:S02]  /*79f0*/  ULEA UR7, UR23, UR7, 0xa ;  /* 0x0000000717077291 */ /* 0x000fe4000f8e503f */
[----:B------:R-:W-:Y:S01]  /*7a00*/  ULEA UR8, UR23, UR8, 0xa ;  /* 0x0000000817087291 */ /* 0x000fe2000f8e503f */
[----:B------:R-:W-:Y:S01]  /*7a10*/  UMOV UR17, 0x80000020 ;  /* 0x8000002000117882 */ /* 0x000fe20000000000 */
[----:B------:R-:W-:-:S03]  /*7a20*/  UMOV UR19, 0x80000020 ;  /* 0x8000002000137882 */ /* 0x000fc60000000000 */
[----:B------:R-:W-:Y:S02]  /*7a30*/  UMOV UR16, UR7 ;  /* 0x0000000700107c82 */ /* 0x000fe40008000000 */
[----:B------:R-:W-:Y:S01]  /*7a40*/  UMOV UR18, UR8 ;  /* 0x0000000800127c82 */ /* 0x000fe20008000000 */
[----:B--2---:R-:W-:-:S06]  /*7a50*/  WARPGROUP.ARRIVE ;  /* 0x00000000000079c5 */ /* 0x004fcc0000000000 */
[----:B------:R-:W-:Y:S03]  /*7a60*/  QGMMA.64x256x32.F32.E4M3.E4M3 R108, gdesc[UR16], R108, UP0, gsb0 ;  /* 0x03e00000106c79f3 */ /* 0x000fe6000b80086c */
        /* <DEDUP_REMOVED lines=65> */
[----:B--2---:R-:W2:Y:S04]  /*7e80*/  LDL.LU.64 R234, [R1+0x868] ;  /* 0x0008680001ea7983 */ /* 0x004ea80000300a00 */
[----:B------:R-:W3:Y:S04]  /*7e90*/  LDL.LU.64 R232, [R1+0x860] ;  /* 0x0008600001e87983 */ /* 0x000ee80000300a00 */
[----:B------:R-:W4:Y:S04]  /*7ea0*/  LDL.LU.64 R230, [R1+0x858] ;  /* 0x0008580001e67983 */ /* 0x000f280000300a00 */
        /* <DEDUP_REMOVED lines=60> */
[----:B------:R-:W4:Y:S01]  /*8270*/  LDL.LU.64 R108, [R1+0x670] ;  /* 0x00067000016c7983 */ /* 0x000f220000300a00 */
[----:B------:R-:W-:Y:S01]  /*8280*/  UIADD3 UR16, UR7, 0x200, URZ ;  /* 0x0000020007107890 */ /* 0x000fe2000fffe03f */
[----:B------:R-:W-:-:S02]  /*8290*/  UMOV UR17, 0x80000020 ;  /* 0x8000002000117882 */ /* 0x000fc40000000000 */
[----:B--2---:R-:W-:Y:S04]  /*82a0*/  STL.64 [R1+0x668], R234 ;  /* 0x000668ea01007387 */ /* 0x004fe80000100a00 */
[----:B---3--:R-:W-:Y:S04]  /*82b0*/  STL.64 [R1+0x660], R232 ;  /* 0x000660e801007387 */ /* 0x008fe80000100a00 */
[----:B----4-:R-:W-:Y:S04]  /*82c0*/  STL.64 [R1+0x658], R230 ;  /* 0x000658e601007387 */ /* 0x010fe80000100a00 */
        /* <DEDUP_REMOVED lines=38> */
[----:B------:R-:W-:Y:S01]  /*8530*/  STL.64 [R1+0x520], R152 ;  /* 0x0005209801007387 */ /* 0x000fe20000100a00 */
[----:B------:R-:W-:-:S06]  /*8540*/  WARPGROUP.ARRIVE ;  /* 0x00000000000079c5 */ /* 0x000fcc0000000000 */
[----:B------:R-:W-:Y:S03]  /*8550*/  QGMMA.64x256x32.F32.E4M3.E4M3 R24, gdesc[UR16], R24, UP0, gsb0 ;  /* 0x03e00000101879f3 */ /* 0x000fe6000b800818 */
        /* <DEDUP_REMOVED lines=88> */
[----:B------:R-:W-:Y:S01]  /*8ae0*/  UIADD3 UR18, UR8, 0x2, URZ ;  /* 0x0000000208127890 */ /* 0x000fe2000fffe03f */
[----:B------:R-:W-:Y:S01]  /*8af0*/  UMOV UR17, 0x80000020 ;  /* 0x8000002000117882 */ /* 0x000fe20000000000 */
[----:B------:R-:W-:Y:S01]  /*8b00*/  UMOV UR19, 0x80000020 ;  /* 0x8000002000137882 */ /* 0x000fe20000000000 */
[----:B--2---:R-:W-:-:S06]  /*8b10*/  WARPGROUP.ARRIVE ;  /* 0x00000000000079c5 */ /* 0x004fcc0000000000 */
[----:B------:R-:W-:Y:S03]  /*8b20*/  QGMMA.64x256x32.F32.E4M3.E4M3 R108, gdesc[UR16], R108, gsb0 ;  /* 0x03e00000106c79f3 */ /* 0x000fe6000800086c */
[----:B------:R-:W-:Y:S02]  /*8b30*/  WARPGROUP.DEPBAR.LE gsb0, 0x0 ;  /* 0x00008000000079c5 */ /* 0x000fe40000010000 */
[----:B------:R-:W-:Y:S01]  /*8b40*/  STL.64 [R1], R108 ;  /* 0x0000006c01007387 */ /* 0x000fe20000100a00 */
[----:B0-----:R-:W-:-:S03]  /*8b50*/  IMAD.MOV.U32 R2, RZ, RZ, R108 ;  /* 0x000000ffff027224 */ /* 0x001fc600078e006c */
        /* <DEDUP_REMOVED lines=63> */
[----:B0-----:R0:W5:Y:S04]  /*8f50*/  LDL.LU.64 R234, [R1+0x668] ;  /* 0x0006680001ea7983 */ /* 0x0011680000300a00 */
[----:B------:R0:W5:Y:S04]  /*8f60*/  LDL.LU.64 R232, [R1+0x660] ;  /* 0x0006600001e87983 */ /* 0x0001680000300a00 */
        /* <DEDUP_REMOVED lines=62> */
[----:B------:R-:W-:Y:S01]  /*9350*/  UIADD3 UR16, UR7, 0x202, URZ ;  /* 0x0000020207107890 */ /* 0x000fe2000fffe03f */
[----:B------:R-:W-:Y:S01]  /*9360*/  UMOV UR17, 0x80000020 ;  /* 0x8000002000117882 */ /* 0x000fe20000000000 */
[----:B------:R-:W-:-:S04]  /*9370*/  UIADD3 UR6, UR6, 0x2, URZ ;  /* 0x0000000206067890 */ /* 0x000fc8000fffe03f */
[----:B------:R-:W-:-:S04]  /*9380*/  UISETP.NE.AND UP0, UPT, UR6, UR26, UPT ;  /* 0x0000001a0600728c */ /* 0x000fc8000bf05270 */
[----:B------:R-:W-:-:S06]  /*9390*/  USEL UR7, URZ, 0x1, UP0 ;  /* 0x000000013f077887 */ /* 0x000fcc0008000000 */
[----:B------:R-:W-:Y:S01]  /*93a0*/  ISETP.NE.AND P1, PT, RZ, UR7, PT ;  /* 0x00000007ff007c0c */ /* 0x000fe2000bf25270 */
[----:B--2---:R-:W-:-:S06]  /*93b0*/  WARPGROUP.ARRIVE ;  /* 0x00000000000079c5 */ /* 0x004fcc0000000000 */
[----:B------:R-:W-:Y:S03]  /*93c0*/  QGMMA.64x256x32.F32.E4M3.E4M3 R24, gdesc[UR16], R24, gsb0 ;  /* 0x03e00000101879f3 */ /* 0x000fe60008000818 */
[----:B------:R-:W-:-:S03]  /*93d0*/  WARPGROUP.DEPBAR.LE gsb0, 0x0 ;  /* 0x00008000000079c5 */ /* 0x000fc60000010000 */
[----:B0-----:R-:W-:Y:S05]  /*93e0*/  @!P1 BRA `(.L_x_28) ;  /* 0x0000003c000c9947 */ /* 0x001fea0003800000 */
[----:B-----5:R0:W-:Y:S04]  /*93f0*/  STL [R1+0x69c], R225 ;  /* 0x00069ce101007387 */ /* 0x0201e80000100800 */
[----:B------:R2:W-:Y:S01]  /*9400*/  STL [R1+0x698], R226 ;  /* 0x000698e201007387 */ /* 0x0005e20000100800 */
[----:B0-----:R-:W-:-:S03]  /*9410*/  IMAD.MOV.U32 R225, RZ, RZ, R2 ;  /* 0x000000ffffe17224 */ /* 0x001fc600078e0002 */
[----:B--2---:R-:W2:Y:S04]  /*9420*/  LDL R226, [R1+0x4] ;  /* 0x0000040001e27983 */ /* 0x004ea80000100800 */
[----:B------:R0:W-:Y:S04]  /*9430*/  STL [R1+0x694], R227 ;  /* 0x000694e301007387 */ /* 0x0001e80000100800 */
[----:B0-----:R-:W3:Y:S04]  /*9440*/  LDL R227, [R1+0x8] ;  /* 0x0000080001e37983 */ /* 0x001ee80000100800 */
[----:B------:R0:W-:Y:S04]  /*9450*/  STL [R1+0x690], R228 ;  /* 0x000690e401007387 */ /* 0x0001e80000100800 */
[----:B0-----:R-:W4:Y:S04]  /*9460*/  LDL R228, [R1+0xc] ;  /* 0x00000c0001e47983 */ /* 0x001f280000100800 */
        /* <DEDUP_REMOVED lines=209> */
[----:B0-----:R-:W4:Y:S04]  /*a180*/  LDL.LU R121, [R1+0x200] ;  /* 0x0002000001797983 */ /* 0x001f280000300800 */
        /* <DEDUP_REMOVED lines=14> */
[----:B------:R-:W4:Y:S04]  /*a270*/  LDL.LU R2, [R1+0x230] ;  /* 0x0002300001027983 */ /* 0x000f280000300800 */
        /* <DEDUP_REMOVED lines=38> */
[----:B------:R0:W-:Y:S01]  /*a4e0*/  STL [R1+0x480], R148 ;  /* 0x0004809401007387 */ /* 0x0001e20000100800 */
[----:B------:R-:W-:-:S03]  /*a4f0*/  FADD R3, R225, R3 ;  /* 0x00000003e1037221 */ /* 0x000fc60000000000 */
[----:B0-----:R-:W4:Y:S04]  /*a500*/  LDL.LU R148, [R1+0x214] ;  /* 0x0002140001947983 */ /* 0x001f280000300800 */
[----:B------:R0:W-:Y:S01]  /*a510*/  STL [R1+0x47c], R149 ;  /* 0x00047c9501007387 */ /* 0x0001e20000100800 */
[----:B--2---:R-:W-:-:S01]  /*a520*/  FADD R4, R226, R4 ;  /* 0x00000004e2047221 */ /* 0x004fc20000000000 */
[----:B---3--:R-:W-:Y:S02]  /*a530*/  FADD R5, R227, R5 ;  /* 0x00000005e3057221 */ /* 0x008fe40000000000 */
[----:B0-----:R-:W2:Y:S04]  /*a540*/  LDL R149, [R1+0x1f4] ;  /* 0x0001f40001957983 */ /* 0x001ea80000100800 */
[----:B------:R0:W-:Y:S01]  /*a550*/  STL [R1+0x478], R150 ;  /* 0x0004789601007387 */ /* 0x0001e20000100800 */
[----:B----4-:R-:W-:-:S01]  /*a560*/  FADD R6, R228, R6 ;  /* 0x00000006e4067221 */ /* 0x010fc20000000000 */
[----:B------:R-:W-:-:S02]  /*a570*/  FADD R7, R229, R7 ;  /* 0x00000007e5077221 */ /* 0x000fc40000000000 */
[----:B0-----:R-:W3:Y:S04]  /*a580*/  LDL R150, [R1+0x1c0] ;  /* 0x0001c00001967983 */ /* 0x001ee80000100800 */
[----:B------:R0:W-:Y:S01]  /*a590*/  STL [R1+0x474], R151 ;  /* 0x0004749701007387 */ /* 0x0001e20000100800 */
[----:B------:R-:W-:-:S01]  /*a5a0*/  FADD R8, R230, R8 ;  /* 0x00000008e6087221 */ /* 0x000fc20000000000 */
[----:B------:R-:W-:Y:S02]  /*a5b0*/  FADD R9, R231, R9 ;  /* 0x00000009e7097221 */ /* 0x000fe40000000000 */
[----:B0-----:R-:W4:Y:S04]  /*a5c0*/  LDL R151, [R1+0x1f0] ;  /* 0x0001f00001977983 */ /* 0x001f280000100800 */
[----:B------:R0:W-:Y:S01]  /*a5d0*/  STL [R1+0x470], R0 ;  /* 0x0004700001007387 */ /* 0x0001e20000100800 */
[----:B------:R-:W-:-:S01]  /*a5e0*/  FADD R10, R232, R10 ;  /* 0x0000000ae80a7221 */ /* 0x000fc20000000000 */
[----:B------:R-:W-:-:S02]  /*a5f0*/  FADD R11, R233, R11 ;  /* 0x0000000be90b7221 */ /* 0x000fc40000000000 */
[----:B0-----:R-:W2:Y:S04]  /*a600*/  LDL.LU R0, [R1+0x210] ;  /* 0x0002100001007983 */ /* 0x001ea80000300800 */
[----:B------:R-:W3:Y:S04]  /*a610*/  LDL.LU R225, [R1+0x69c] ;  /* 0x00069c0001e17983 */ /* 0x000ee80000300800 */
[----:B------:R-:W4:Y:S04]  /*a620*/  LDL.LU R226, [R1+0x698] ;  /* 0x0006980001e27983 */ /* 0x000f280000300800 */
[----:B------:R-:W2:Y:S04]  /*a630*/  LDL.LU R227, [R1+0x694] ;  /* 0x0006940001e37983 */ /* 0x000ea80000300800 */
[----:B------:R-:W2:Y:S04]  /*a640*/  LDL.LU R228, [R1+0x690] ;  /* 0x0006900001e47983 */ /* 0x000ea80000300800 */
[----:B------:R-:W2:Y:S01]  /*a650*/  LDL.LU R229, [R1+0x68c] ;  /* 0x00068c0001e57983 */ /* 0x000ea20000300800 */
[----:B------:R-:W-:-:S03]  /*a660*/  FADD R12, R234, R12 ;  /* 0x0000000cea0c7221 */ /* 0x000fc60000000000 */
[----:B------:R-:W2:Y:S01]  /*a670*/  LDL.LU R230, [R1+0x688] ;  /* 0x0006880001e67983 */ /* 0x000ea20000300800 */
[----:B------:R-:W-:-:S03]  /*a680*/  FADD R13, R235, R13 ;  /* 0x0000000deb0d7221 */ /* 0x000fc60000000000 */
[----:B------:R-:W2:Y:S04]  /*a690*/  LDL.LU R231, [R1+0x684] ;  /* 0x0006840001e77983 */ /* 0x000ea80000300800 */
[----:B------:R-:W2:Y:S04]  /*a6a0*/  LDL.LU R232, [R1+0x680] ;  /* 0x0006800001e87983 */ /* 0x000ea80000300800 */
[----:B------:R-:W2:Y:S04]  /*a6b0*/  LDL.LU R233, [R1+0x67c] ;  /* 0x00067c0001e97983 */ /* 0x000ea80000300800 */
[----:B------:R-:W2:Y:S04]  /*a6c0*/  LDL.LU R234, [R1+0x678] ;  /* 0x0006780001ea7983 */ /* 0x000ea80000300800 */
[----:B------:R-:W2:Y:S01]  /*a6d0*/  LDL.LU R235, [R1+0x674] ;  /* 0x0006740001eb7983 */ /* 0x000ea20000300800 */
[----:B------:R-:W-:-:S01]  /*a6e0*/  FADD R14, R24, R14 ;  /* 0x0000000e180e7221 */ /* 0x000fc20000000000 */
[----:B------:R-:W-:Y:S01]  /*a6f0*/  FADD R15, R25, R15 ;  /* 0x0000000f190f7221 */ /* 0x000fe20000000000 */
[----:B------:R-:W-:-:S01]  /*a700*/  FADD R16, R26, R16 ;  /* 0x000000101a107221 */ /* 0x000fc20000000000 */
[----:B------:R-:W2:Y:S01]  /*a710*/  LDL.LU R24, [R1+0x670] ;  /* 0x0006700001187983 */ /* 0x000ea20000300800 */
[----:B------:R-:W-:-:S01]  /*a720*/  FADD R17, R27, R17 ;  /* 0x000000111b117221 */ /* 0x000fc20000000000 */
[----:B------:R-:W-:-:S02]  /*a730*/  FADD R18, R28, R18 ;  /* 0x000000121c127221 */ /* 0x000fc40000000000 */
[----:B------:R-:W2:Y:S01]  /*a740*/  LDL.LU R25, [R1+0x66c] ;  /* 0x00066c0001197983 */ /* 0x000ea20000300800 */
[----:B------:R-:W-:-:S03]  /*a750*/  FADD R19, R29, R19 ;  /* 0x000000131d137221 */ /* 0x000fc60000000000 */
        /* <DEDUP_REMOVED lines=155> */
[----:B---3--:R-:W-:-:S03]  /*b110*/  FADD R225, R107, R225 ;  /* 0x000000e16be17221 */ /* 0x008fc60000000000 */
[----:B------:R-:W3:Y:S01]  /*b120*/  LDL.LU R104, [R1+0x530] ;  /* 0x0005300001687983 */ /* 0x000ee20000300800 */
[----:B----4-:R-:W-:-:S03]  /*b130*/  FADD R226, R108, R226 ;  /* 0x000000e26ce27221 */ /* 0x010fc60000000000 */
[----:B------:R-:W4:Y:S01]  /*b140*/  LDL.LU R105, [R1+0x52c] ;  /* 0x00052c0001697983 */ /* 0x000f220000300800 */
[----:B--2---:R-:W-:-:S03]  /*b150*/  FADD R227, R109, R227 ;  /* 0x000000e36de37221 */ /* 0x004fc60000000000 */
        /* <DEDUP_REMOVED lines=15> */
[----:B------:R-:W-:-:S01]  /*b250*/  FADD R235, R117, R235 ;  /* 0x000000eb75eb7221 */ /* 0x000fc20000000000 */
[----:B------:R-:W-:Y:S02]  /*b260*/  FADD R121, R120, R121 ;  /* 0x0000007978797221 */ /* 0x000fe40000000000 */
[----:B------:R-:W2:Y:S01]  /*b270*/  LDL.LU R114, [R1+0x508] ;  /* 0x0005080001727983 */ /* 0x000ea20000300800 */
[----:B------:R-:W-:-:S03]  /*b280*/  FADD R236, R118, R236 ;  /* 0x000000ec76ec7221 */ /* 0x000fc60000000000 */
[----:B------:R-:W2:Y:S01]  /*b290*/  LDL.LU R115, [R1+0x504] ;  /* 0x0005040001737983 */ /* 0x000ea20000300800 */
[----:B------:R-:W-:-:S03]  /*b2a0*/  FADD R237, R119, R237 ;  /* 0x000000ed77ed7221 */ /* 0x000fc60000000000 */
[----:B------:R-:W2:Y:S01]  /*b2b0*/  LDL.LU R116, [R1+0x500] ;  /* 0x0005000001747983 */ /* 0x000ea20000300800 */
[----:B------:R-:W-:-:S03]  /*b2c0*/  FADD R123, R122, R123 ;  /* 0x0000007b7a7b7221 */ /* 0x000fc60000000000 */
[----:B------:R-:W2:Y:S04]  /*b2d0*/  LDL.LU R117, [R1+0x4fc] ;  /* 0x0004fc0001757983 */ /* 0x000ea80000300800 */
[----:B------:R-:W2:Y:S01]  /*b2e0*/  LDL.LU R118, [R1+0x4f8] ;  /* 0x0004f80001767983 */ /* 0x000ea20000300800 */
[----:B------:R-:W-:-:S03]  /*b2f0*/  FADD R125, R124, R125 ;  /* 0x0000007d7c7d7221 */ /* 0x000fc60000000000 */
[----:B------:R-:W2:Y:S04]  /*b300*/  LDL.LU R119, [R1+0x4f4] ;  /* 0x0004f40001777983 */ /* 0x000ea80000300800 */
[----:B------:R-:W2:Y:S04]  /*b310*/  LDL.LU R120, [R1+0x4f0] ;  /* 0x0004f00001787983 */ /* 0x000ea80000300800 */
[----:B------:R0:W-:Y:S01]  /*b320*/  STL [R1+0x200], R121 ;  /* 0x0002007901007387 */ /* 0x0001e20000100800 */
[----:B------:R-:W-:-:S01]  /*b330*/  FADD R127, R126, R127 ;  /* 0x0000007f7e7f7221 */ /* 0x000fc20000000000 */
[----:B------:R-:W-:Y:S01]  /*b340*/  FADD R0, R128, R0 ;  /* 0x0000000080007221 */ /* 0x000fe20000000000 */
[----:B------:R-:W-:-:S01]  /*b350*/  FADD R148, R150, R148 ;  /* 0x0000009496947221 */ /* 0x000fc20000000000 */
[----:B0-----:R-:W2:Y:S04]  /*b360*/  LDL.LU R121, [R1+0x4ec] ;  /* 0x0004ec0001797983 */ /* 0x001ea80000300800 */
        /* <DEDUP_REMOVED lines=9> */
[----:B------:R-:W-:-:S02]  /*b400*/  FADD R136, R137, R136 ;  /* 0x0000008889887221 */ /* 0x000fc40000000000 */
[----:B0-----:R-:W2:Y:S04]  /*b410*/  LDL.LU R125, [R1+0x4dc] ;  /* 0x0004dc00017d7983 */ /* 0x001ea80000300800 */
[----:B------:R-:W2:Y:S04]  /*b420*/  LDL.LU R126, [R1+0x4d8] ;  /* 0x0004d800017e7983 */ /* 0x000ea80000300800 */
[----:B------:R0:W-:Y:S01]  /*b430*/  STL [R1+0x20c], R127 ;  /* 0x00020c7f01007387 */ /* 0x0001e20000100800 */
[----:B------:R-:W-:-:S01]  /*b440*/  FADD R132, R134, R132 ;  /* 0x0000008486847221 */ /* 0x000fc20000000000 */
[----:B------:R-:W-:-:S02]  /*b450*/  FADD R2, R130, R2 ;  /* 0x0000000282027221 */ /* 0x000fc40000000000 */
[----:B0-----:R-:W2:Y:S04]  /*b460*/  LDL.LU R127, [R1+0x4d4] ;  /* 0x0004d400017f7983 */ /* 0x001ea80000300800 */
[----:B------:R-:W2:Y:S04]  /*b470*/  LDL.LU R128, [R1+0x4d0] ;  /* 0x0004d00001807983 */ /* 0x000ea80000300800 */
[----:B------:R-:W-:Y:S04]  /*b480*/  STL [R1+0x210], R0 ;  /* 0x0002100001007387 */ /* 0x000fe80000100800 */
[----:B------:R-:W-:Y:S04]  /*b490*/  STL [R1+0x214], R148 ;  /* 0x0002149401007387 */ /* 0x000fe80000100800 */
[----:B------:R-:W-:Y:S04]  /*b4a0*/  STL [R1+0x218], R144 ;  /* 0x0002189001007387 */ /* 0x000fe80000100800 */
[----:B------:R-:W-:Y:S04]  /*b4b0*/  STL [R1+0x21c], R142 ;  /* 0x00021c8e01007387 */ /* 0x000fe80000100800 */
[----:B------:R-:W-:Y:S04]  /*b4c0*/  STL [R1+0x220], R140 ;  /* 0x0002208c01007387 */ /* 0x000fe80000100800 */
[----:B------:R-:W-:Y:S04]  /*b4d0*/  STL [R1+0x224], R138 ;  /* 0x0002248a01007387 */ /* 0x000fe80000100800 */
[----:B------:R-:W3:Y:S04]  /*b4e0*/  LDL.LU R130, [R1+0x234] ;  /* 0x0002340001827983 */ /* 0x000ee80000300800 */
[----:B------:R-:W-:Y:S04]  /*b4f0*/  STL [R1+0x228], R136 ;  /* 0x0002288801007387 */ /* 0x000fe80000100800 */
[----:B------:R0:W-:Y:S04]  /*b500*/  STL [R1+0x22c], R132 ;  /* 0x00022c8401007387 */ /* 0x0001e80000100800 */
[----:B0-----:R-:W4:Y:S04]  /*b510*/  LDL.LU R132, [R1+0x238] ;  /* 0x0002380001847983 */ /* 0x001f280000300800 */
[----:B------:R-:W2:Y:S04]  /*b520*/  LDL.LU R134, [R1+0x23c] ;  /* 0x00023c0001867983 */ /* 0x000ea80000300800 */
[----:B------:R0:W-:Y:S04]  /*b530*/  STL [R1+0x230], R2 ;  /* 0x0002300201007387 */ /* 0x0001e80000100800 */
[----:B------:R-:W2:Y:S04]  /*b540*/  LDL.LU R136, [R1+0x240] ;  /* 0x0002400001887983 */ /* 0x000ea80000300800 */
        /* <DEDUP_REMOVED lines=11> */
[----:B0-----:R-:W2:Y:S04]  /*b600*/  LDL.LU R2, [R1+0x270] ;  /* 0x0002700001027983 */ /* 0x001ea80000300800 */
[----:B------:R-:W2:Y:S01]  /*b610*/  LDL.LU R0, [R1+0x274] ;  /* 0x0002740001007983 */ /* 0x000ea20000300800 */
[----:B---3--:R-:W-:-:S03]  /*b620*/  FADD R130, R129, R130 ;  /* 0x0000008281827221 */ /* 0x008fc60000000000 */
[----:B------:R-:W3:Y:S04]  /*b630*/  LDL.LU R129, [R1+0x4cc] ;  /* 0x0004cc0001817983 */ /* 0x000ee80000300800 */
[----:B------:R0:W-:Y:S04]  /*b640*/  STL [R1+0x234], R130 ;  /* 0x0002348201007387 */ /* 0x0001e80000100800 */
[----:B0-----:R-:W3:Y:S01]  /*b650*/  LDL.LU R130, [R1+0x4c8] ;  /* 0x0004c80001827983 */ /* 0x001ee20000300800 */
[----:B----4-:R-:W-:-:S03]  /*b660*/  FADD R132, R131, R132 ;  /* 0x0000008483847221 */ /* 0x010fc60000000000 */
[----:B------:R-:W4:Y:S01]  /*b670*/  LDL.LU R131, [R1+0x4c4] ;  /* 0x0004c40001837983 */ /* 0x000f220000300800 */
[----:B--2---:R-:W-:-:S03]  /*b680*/  FADD R134, R133, R134 ;  /* 0x0000008685867221 */ /* 0x004fc60000000000 */
[----:B------:R0:W-:Y:S01]  /*b690*/  STL [R1+0x238], R132 ;  /* 0x0002388401007387 */ /* 0x0001e20000100800 */
[----:B------:R-:W-:-:S03]  /*b6a0*/  FADD R136, R135, R136 ;  /* 0x0000008887887221 */ /* 0x000fc60000000000 */
[----:B0-----:R-:W2:Y:S01]  /*b6b0*/  LDL.LU R132, [R1+0x4c0] ;  /* 0x0004c00001847983 */ /* 0x001ea20000300800 */
[----:B------:R-:W-:-:S03]  /*b6c0*/  FADD R150, R151, R150 ;  /* 0x0000009697967221 */ /* 0x000fc60000000000 */
[----:B------:R-:W2:Y:S01]  /*b6d0*/  LDL.LU R133, [R1+0x4bc] ;  /* 0x0004bc0001857983 */ /* 0x000ea20000300800 */
[----:B------:R-:W-:-:S03]  /*b6e0*/  FADD R148, R149, R148 ;  /* 0x0000009495947221 */ /* 0x000fc60000000000 */
[----:B------:R0:W-:Y:S01]  /*b6f0*/  STL [R1+0x23c], R134 ;  /* 0x00023c8601007387 */ /* 0x0001e20000100800 */
[----:B------:R-:W-:-:S01]  /*b700*/  FADD R146, R147, R146 ;  /* 0x0000009293927221 */ /* 0x000fc20000000000 */
[----:B------:R-:W-:Y:S02]  /*b710*/  FADD R144, R145, R144 ;  /* 0x0000009091907221 */ /* 0x000fe40000000000 */
[----:B0-----:R-:W2:Y:S01]  /*b720*/  LDL.LU R134, [R1+0x4b8] ;  /* 0x0004b80001867983 */ /* 0x001ea20000300800 */
[----:B------:R-:W-:-:S03]  /*b730*/  FADD R143, R24, R143 ;  /* 0x0000008f188f7221 */ /* 0x000fc60000000000 */
[----:B------:R-:W2:Y:S01]  /*b740*/  LDL.LU R135, [R1+0x4b4] ;  /* 0x0004b40001877983 */ /* 0x000ea20000300800 */
[----:B------:R-:W-:-:S03]  /*b750*/  FADD R142, R25, R142 ;  /* 0x0000008e198e7221 */ /* 0x000fc60000000000 */
[----:B------:R0:W-:Y:S01]  /*b760*/  STL [R1+0x240], R136 ;  /* 0x0002408801007387 */ /* 0x0001e20000100800 */
[----:B------:R-:W-:-:S01]  /*b770*/  FADD R141, R26, R141 ;  /* 0x0000008d1a8d7221 */ /* 0x000fc20000000000 */
[----:B------:R-:W-:Y:S01]  /*b780*/  FADD R140, R27, R140 ;  /* 0x0000008c1b8c7221 */ /* 0x000fe20000000000 */
[----:B------:R-:W-:-:S01]  /*b790*/  FADD R139, R28, R139 ;  /* 0x0000008b1c8b7221 */ /* 0x000fc20000000000 */
[----:B0-----:R-:W2:Y:S01]  /*b7a0*/  LDL.LU R136, [R1+0x4b0] ;  /* 0x0004b00001887983 */ /* 0x001ea20000300800 */
[----:B------:R-:W-:-:S03]  /*b7b0*/  FADD R138, R29, R138 ;  /* 0x0000008a1d8a7221 */ /* 0x000fc60000000000 */
[----:B------:R0:W-:Y:S01]  /*b7c0*/  STL [R1+0x244], R150 ;  /* 0x0002449601007387 */ /* 0x0001e20000100800 */
[----:B------:R-:W-:-:S03]  /*b7d0*/  FADD R137, R30, R137 ;  /* 0x000000891e897221 */ /* 0x000fc60000000000 */
[----:B------:R1:W-:Y:S01]  /*b7e0*/  STL [R1+0x248], R148 ;  /* 0x0002489401007387 */ /* 0x0003e20000100800 */
[----:B------:R-:W-:-:S03]  /*b7f0*/  FADD R2, R31, R2 ;  /* 0x000000021f027221 */ /* 0x000fc60000000000 */
[----:B------:R1:W-:Y:S01]  /*b800*/  STL [R1+0x24c], R146 ;  /* 0x00024c9201007387 */ /* 0x0003e20000100800 */
[----:B------:R-:W-:-:S03]  /*b810*/  FADD R0, R32, R0 ;  /* 0x0000000020007221 */ /* 0x000fc60000000000 */
[----:B------:R1:W-:Y:S04]  /*b820*/  STL [R1+0x250], R144 ;  /* 0x0002509001007387 */ /* 0x0003e80000100800 */
[----:B------:R1:W-:Y:S04]  /*b830*/  STL [R1+0x254], R143 ;  /* 0x0002548f01007387 */ /* 0x0003e80000100800 */
[----:B------:R1:W-:Y:S04]  /*b840*/  STL [R1+0x258], R142 ;  /* 0x0002588e01007387 */ /* 0x0003e80000100800 */
[----:B------:R1:W-:Y:S04]  /*b850*/  STL [R1+0x25c], R141 ;  /* 0x00025c8d01007387 */ /* 0x0003e80000100800 */
[----:B------:R1:W-:Y:S04]  /*b860*/  STL [R1+0x260], R140 ;  /* 0x0002608c01007387 */ /* 0x0003e80000100800 */
[----:B------:R1:W-:Y:S04]  /*b870*/  STL [R1+0x264], R139 ;  /* 0x0002648b01007387 */ /* 0x0003e80000100800 */
[----:B------:R1:W-:Y:S04]  /*b880*/  STL [R1+0x268], R138 ;  /* 0x0002688a01007387 */ /* 0x0003e80000100800 */
[----:B------:R-:W3:Y:S04]  /*b890*/  LDL.LU R151, [R1+0x278] ;  /* 0x0002780001977983 */ /* 0x000ee80000300800 */
[----:B------:R1:W-:Y:S04]  /*b8a0*/  STL [R1+0x26c], R137 ;  /* 0x00026c8901007387 */ /* 0x0003e80000100800 */
[----:B0-----:R-:W4:Y:S04]  /*b8b0*/  LDL.LU R150, [R1+0x27c] ;  /* 0x00027c0001967983 */ /* 0x001f280000300800 */
[----:B------:R0:W-:Y:S04]  /*b8c0*/  STL [R1+0x270], R2 ;  /* 0x0002700201007387 */ /* 0x0001e80000100800 */
[----:B------:R-:W2:Y:S04]  /*b8d0*/  LDL.LU R149, [R1+0x280] ;  /* 0x0002800001957983 */ /* 0x000ea80000300800 */
[----:B------:R0:W-:Y:S04]  /*b8e0*/  STL [R1+0x274], R0 ;  /* 0x0002740001007387 */ /* 0x0001e80000100800 */
[----:B-1----:R-:W2:Y:S04]  /*b8f0*/  LDL.LU R148, [R1+0x284] ;  /* 0x0002840001947983 */ /* 0x002ea80000300800 */
        /* <DEDUP_REMOVED lines=13> */
[----:B---3--:R-:W-:-:S05]  /*b9d0*/  FADD R151, R33, R151 ;  /* 0x0000009721977221 */ /* 0x008fca0000000000 */
[----:B------:R0:W-:Y:S01]  /*b9e0*/  STL [R1+0x278], R151 ;  /* 0x0002789701007387 */ /* 0x0001e20000100800 */
[----:B----4-:R-:W-:-:S05]  /*b9f0*/  FADD R150, R34, R150 ;  /* 0x0000009622967221 */ /* 0x010fca0000000000 */
[----:B------:R1:W-:Y:S01]  /*ba00*/  STL [R1+0x27c], R150 ;  /* 0x00027c9601007387 */ /* 0x0003e20000100800 */
[----:B--2---:R-:W-:-:S05]  /*ba10*/  FADD R149, R35, R149 ;  /* 0x0000009523957221 */ /* 0x004fca0000000000 */
[----:B------:R2:W-:Y:S01]  /*ba20*/  STL [R1+0x280], R149 ;  /* 0x0002809501007387 */ /* 0x0005e20000100800 */
[----:B------:R-:W-:-:S01]  /*ba30*/  FADD R148, R36, R148 ;  /* 0x0000009424947221 */ /* 0x000fc20000000000 */
[----:B------:R-:W-:-:S04]  /*ba40*/  FADD R147, R37, R147 ;  /* 0x0000009325937221 */ /* 0x000fc80000000000 */
[----:B------:R3:W-:Y:S01]  /*ba50*/  STL [R1+0x284], R148 ;  /* 0x0002849401007387 */ /* 0x0007e20000100800 */
[----:B------:R-:W-:-:S03]  /*ba60*/  FADD R146, R38, R146 ;  /* 0x0000009226927221 */ /* 0x000fc60000000000 */
        /* <DEDUP_REMOVED lines=20> */
[----:B0-----:R-:W4:Y:S01]  /*bbb0*/  LDL.LU R151, [R1+0x2bc] ;  /* 0x0002bc0001977983 */ /* 0x001f220000300800 */
[----:B------:R-:W-:-:S03]  /*bbc0*/  FADD R0, R49, R0 ;  /* 0x0000000031007221 */ /* 0x000fc60000000000 */
[----:B------:R0:W-:Y:S04]  /*bbd0*/  STL [R1+0x2b0], R137 ;  /* 0x0002b08901007387 */ /* 0x0001e80000100800 */
[----:B-1----:R-:W4:Y:S04]  /*bbe0*/  LDL.LU R150, [R1+0x2c0] ;  /* 0x0002c00001967983 */ /* 0x002f280000300800 */
[----:B------:R1:W-:Y:S04]  /*bbf0*/  STL [R1+0x2b4], R2 ;  /* 0x0002b40201007387 */ /* 0x0003e80000100800 */
[----:B--2---:R-:W2:Y:S04]  /*bc00*/  LDL.LU R149, [R1+0x2c4] ;  /* 0x0002c40001957983 */ /* 0x004ea80000300800 */
[----:B------:R1:W-:Y:S04]  /*bc10*/  STL [R1+0x2b8], R0 ;  /* 0x0002b80001007387 */ /* 0x0003e80000100800 */
[----:B---3--:R-:W3:Y:S04]  /*bc20*/  LDL.LU R148, [R1+0x2c8] ;  /* 0x0002c80001947983 */ /* 0x008ee80000300800 */
[----:B----4-:R-:W4:Y:S04]  /*bc30*/  LDL.LU R147, [R1+0x2cc] ;  /* 0x0002cc0001937983 */ /* 0x010f280000300800 */
[----:B------:R-:W4:Y:S04]  /*bc40*/  LDL.LU R146, [R1+0x2d0] ;  /* 0x0002d00001927983 */ /* 0x000f280000300800 */
        /* <DEDUP_REMOVED lines=8> */
[----:B0-----:R-:W4:Y:S04]  /*bcd0*/  LDL.LU R137, [R1+0x2f4] ;  /* 0x0002f40001897983 */ /* 0x001f280000300800 */
[----:B-1----:R-:W4:Y:S04]  /*bce0*/  LDL.LU R2, [R1+0x2f8] ;  /* 0x0002f80001027983 */ /* 0x002f280000300800 */
[----:B------:R-:W4:Y:S01]  /*bcf0*/  LDL.LU R0, [R1+0x2fc] ;  /* 0x0002fc0001007983 */ /* 0x000f220000300800 */
[----:B------:R-:W-:-:S01]  /*bd00*/  FADD R151, R50, R151 ;  /* 0x0000009732977221 */ /* 0x000fc20000000000 */
[----:B------:R-:W-:-:S04]  /*bd10*/  FADD R150, R51, R150 ;  /* 0x0000009633967221 */ /* 0x000fc80000000000 */
[----:B------:R0:W-:Y:S01]  /*bd20*/  STL [R1+0x2bc], R151 ;  /* 0x0002bc9701007387 */ /* 0x0001e20000100800 */
[----:B--2---:R-:W-:-:S03]  /*bd30*/  FADD R149, R52, R149 ;  /* 0x0000009534957221 */ /* 0x004fc60000000000 */
[----:B------:R1:W-:Y:S01]  /*bd40*/  STL [R1+0x2c0], R150 ;  /* 0x0002c09601007387 */ /* 0x0003e20000100800 */
[----:B---3--:R-:W-:-:S03]  /*bd50*/  FADD R148, R53, R148 ;  /* 0x0000009435947221 */ /* 0x008fc60000000000 */
[----:B------:R2:W-:Y:S01]  /*bd60*/  STL [R1+0x2c4], R149 ;  /* 0x0002c49501007387 */ /* 0x0005e20000100800 */
[----:B----4-:R-:W-:-:S03]  /*bd70*/  FADD R147, R54, R147 ;  /* 0x0000009336937221 */ /* 0x010fc60000000000 */
        /* <DEDUP_REMOVED lines=198> */
[----:B------:R-:W-:Y:S01]  /*c9e0*/  STL [R1+0x3cc], R151 ;  /* 0x0003cc9701007387 */ /* 0x000fe20000100800 */
[----:B--2---:R-:W-:-:S03]  /*c9f0*/  FADD R149, R120, R149 ;  /* 0x0000009578957221 */ /* 0x004fc60000000000 */
[----:B------:R-:W-:Y:S01]  /*ca00*/  STL [R1+0x3d0], R150 ;  /* 0x0003d09601007387 */ /* 0x000fe20000100800 */
[----:B---3--:R-:W-:-:S03]  /*ca10*/  FADD R148, R121, R148 ;  /* 0x0000009479947221 */ /* 0x008fc60000000000 */
[----:B------:R-:W-:Y:S01]  /*ca20*/  STL [R1+0x3d4], R149 ;  /* 0x0003d49501007387 */ /* 0x000fe20000100800 */
[----:B----4-:R-:W-:-:S03]  /*ca30*/  FADD R147, R122, R147 ;  /* 0x000000937a937221 */ /* 0x010fc60000000000 */
[----:B------:R-:W-:Y:S01]  /*ca40*/  STL [R1+0x3d8], R148 ;  /* 0x0003d89401007387 */ /* 0x000fe20000100800 */
[----:B------:R-:W-:-:S03]  /*ca50*/  FADD R146, R123, R146 ;  /* 0x000000927b927221 */ /* 0x000fc60000000000 */
        /* <DEDUP_REMOVED lines=18> */
[----:B------:R-:W-:Y:S04]  /*cb80*/  STL [R1+0x400], R138 ;  /* 0x0004008a01007387 */ /* 0x000fe80000100800 */
[----:B------:R0:W-:Y:S04]  /*cb90*/  STL [R1+0x404], R137 ;  /* 0x0004048901007387 */ /* 0x0001e80000100800 */
[----:B0-----:R-:W2:Y:S01]  /*cba0*/  LDL.LU R137, [R1+0x410] ;  /* 0x0004100001897983 */ /* 0x001ea20000300800 */
[----:B------:R-:W-:-:S01]  /*cbb0*/  FADD R2, R133, R2 ;  /* 0x0000000285027221 */ /* 0x000fc20000000000 */
[----:B------:R-:W-:-:S02]  /*cbc0*/  FADD R0, R134, R0 ;  /* 0x0000000086007221 */ /* 0x000fc40000000000 */
[----:B------:R-:W3:Y:S04]  /*cbd0*/  LDL.LU R138, [R1+0x414] ;  /* 0x00041400018a7983 */ /* 0x000ee80000300800 */
[----:B------:R-:W-:Y:S04]  /*cbe0*/  STL [R1+0x408], R2 ;  /* 0x0004080201007387 */ /* 0x000fe80000100800 */
[----:B------:R-:W4:Y:S04]  /*cbf0*/  LDL.LU R139, [R1+0x418] ;  /* 0x00041800018b7983 */ /* 0x000f280000300800 */
[----:B------:R0:W-:Y:S04]  /*cc00*/  STL [R1+0x40c], R0 ;  /* 0x00040c0001007387 */ /* 0x0001e80000100800 */
        /* <DEDUP_REMOVED lines=13> */
[----:B------:R-:W4:Y:S01]  /*cce0*/  LDL.LU R2, [R1+0x450] ;  /* 0x0004500001027983 */ /* 0x000f220000300800 */
[----:B--2---:R-:W-:-:S05]  /*ccf0*/  FADD R137, R135, R137 ;  /* 0x0000008987897221 */ /* 0x004fca0000000000 */
[----:B------:R0:W-:Y:S04]  /*cd00*/  STL [R1+0x410], R137 ;  /* 0x0004108901007387 */ /* 0x0001e80000100800 */
[----:B0-----:R-:W4:Y:S01]  /*cd10*/  LDL.LU R137, [R1+0x4ac] ;  /* 0x0004ac0001897983 */ /* 0x001f220000300800 */
[----:B---3--:R-:W-:-:S05]  /*cd20*/  FADD R138, R136, R138 ;  /* 0x0000008a888a7221 */ /* 0x008fca0000000000 */
[----:B------:R0:W-:Y:S04]  /*cd30*/  STL [R1+0x414], R138 ;  /* 0x0004148a01007387 */ /* 0x0001e80000100800 */
[----:B0-----:R-:W2:Y:S01]  /*cd40*/  LDL.LU R138, [R1+0x4a8] ;  /* 0x0004a800018a7983 */ /* 0x001ea20000300800 */
[----:B----4-:R-:W-:-:S05]  /*cd50*/  FADD R139, R137, R139 ;  /* 0x0000008b898b7221 */ /* 0x010fca0000000000 */
[----:B------:R0:W-:Y:S04]  /*cd60*/  STL [R1+0x418], R139 ;  /* 0x0004188b01007387 */ /* 0x0001e80000100800 */
[----:B0-----:R-:W3:Y:S01]  /*cd70*/  LDL.LU R139, [R1+0x4a4] ;  /* 0x0004a400018b7983 */ /* 0x001ee20000300800 */
[----:B--2---:R-:W-:-:S05]  /*cd80*/  FADD R140, R138, R140 ;  /* 0x0000008c8a8c7221 */ /* 0x004fca0000000000 */
[----:B------:R0:W-:Y:S04]  /*cd90*/  STL [R1+0x41c], R140 ;  /* 0x00041c8c01007387 */ /* 0x0001e80000100800 */
[----:B0-----:R-:W2:Y:S01]  /*cda0*/  LDL.LU R140, [R1+0x4a0] ;  /* 0x0004a000018c7983 */ /* 0x001ea20000300800 */
[----:B---3--:R-:W-:-:S05]  /*cdb0*/  FADD R141, R139, R141 ;  /* 0x0000008d8b8d7221 */ /* 0x008fca0000000000 */
        /* <DEDUP_REMOVED lines=34> */
[----:B0-----:R0:W5:Y:S01]  /*cfe0*/  LDL.LU R0, [R1+0x470] ;  /* 0x0004700001007983 */ /* 0x0011620000300800 */
[----:B------:R-:W-:Y:S01]  /*cff0*/  UMOV UR6, URZ ;  /* 0x0000003f00067c82 */ /* 0x000fe20008000000 */
[----:B---3--:R-:W-:-:S05]  /*d000*/  FADD R2, R2, R151 ;  /* 0x0000009702027221 */ /* 0x008fca0000000000 */
[----:B------:R0:W-:Y:S02]  /*d010*/  STL [R1+0x450], R2 ;  /* 0x0004500201007387 */ /* 0x0001e40000100800 */
.L_x_28:
[----:B------:R-:W-:Y:S05]  /*d020*/  @!P2 BRA `(.L_x_29) ;  /* 0x000000000004a947 */ /* 0x000fea0003800000 */
[----:B------:R-:W-:Y:S01]  /*d030*/  BPT.TRAP 0x1 ;  /* 0x000000040000795c */ /* 0x000fe20000300000 */
.L_x_29:
[----:B-----5:R2:W-:Y:S04]  /*d040*/  STL [R1+0x470], R0 ;  /* 0x0004700001007387 */ /* 0x0205e80000100800 */
[----:B--2---:R-:W2:Y:S01]  /*d050*/  LDL R0, [R1+0x454] ;  /* 0x0004540001007983 */ /* 0x004ea20000100800 */
[----:B0-----:R-:W-:-:S05]  /*d060*/  IMAD.U32 R2, RZ, RZ, UR25 ;  /* 0x00000019ff027e24 */ /* 0x001fca000f8e00ff */
[----:B------:R-:W-:-:S05]  /*d070*/  @P0 LEA R2, R2, UR11, 0x3 ;  /* 0x0000000b02020c11 */ /* 0x000fca000f8e18ff */
[----:B------:R-:W-:Y:S01]  /*d080*/  @P0 VIADD R2, R2, 0x38 ;  /* 0x0000003802020836 */ /* 0x000fe20000000000 */
[----:B------:R-:W-:-:S06]  /*d090*/  UISETP.GT.U32.AND UP0, UPT, UR13, 0x1, UPT ;  /* 0x000000010d00788c */ /* 0x000fcc000bf04070 */
[----:B------:R-:W-:Y:S02]  /*d0a0*/  PLOP3.LUT P1, PT, PT, PT, UP0, 0x80, 0x0 ;  /* 0x000000000000781c */ /* 0x000fe40003f2f008 */
[----:B--2---:R-:W-:Y:S02]  /*d0b0*/  @P0 PRMT R2, R0, 0x654, R2 ;  /* 0x0000065400020816 */ /* 0x004fe40000000002 */
[----:B------:R0:W5:Y:S02]  /*d0c0*/  LDL.LU R0, [R1+0x470] ;  /* 0x0004700001007983 */ /* 0x0001640000300800 */
[----:B------:R0:W-:Y:S07]  /*d0d0*/  @P0 SYNCS.ARRIVE.TRANS64.RED.A1T0 RZ, [R2+URZ], RZ ;  /* 0x000000ff02ff09a7 */ /* 0x0001ee000810043f */
[----:B------:R-:W-:Y:S05]  /*d0e0*/  @P1 BRA `(.L_x_30) ;  /* 0x0000000000041947 */ /* 0x000fea0003800000 */
[----:B------:R-:W-:Y:S01]  /*d0f0*/  BPT.TRAP 0x1 ;  /* 0x000000040000795c */ /* 0x000fe20000300000 */
.L_x_30:
[----:B------:R-:W-:Y:S02]  /*d100*/  UISETP.GT.AND UP2, UPT, UR24, 0x1, UPT ;  /* 0x000000011800788c */ /* 0x000fe4000bf44270 */
[----:B------:R-:W-:Y:S02]  /*d110*/  UIADD3 UR23, UR23, 0x1, URZ ;  /* 0x0000000117177890 */ /* 0x000fe4000fffe03f */
[----:B------:R-:W-:Y:S02]  /*d120*/  UIADD3 UR25, UR25, 0x1, URZ ;  /* 0x0000000119197890 */ /* 0x000fe4000fffe03f */
[----:B------:R-:W-:Y:S01]  /*d130*/  PLOP3.LUT P1, PT, PT, PT, UP2, 0x80, 0x0 ;  /* 0x000000000000781c */ /* 0x000fe20003f2f028 */
[----:B------:R-:W-:Y:S02]  /*d140*/  UISETP.NE.AND UP0, UPT, UR23, 0x7, UPT ;  /* 0x000000071700788c */ /* 0x000fe4000bf05270 */
[----:B------:R-:W-:Y:S02]  /*d150*/  UISETP.NE.AND UP1, UPT, UR25, 0x7, UPT ;  /* 0x000000071900788c */ /* 0x000fe4000bf25270 */
[----:B------:R-:W-:-:S02]  /*d160*/  USEL UR8, URZ, 0x1, UP0 ;  /* 0x000000013f087887 */ /* 0x000fc40008000000 */
[----:B------:R-:W-:Y:S02]  /*d170*/  UIADD3 UR24, UR24, -0x1, URZ ;  /* 0xffffffff18187890 */ /* 0x000fe4000fffe03f */
[----:B------:R-:W-:Y:S02]  /*d180*/  USEL UR23, UR23, URZ, UP0 ;  /* 0x0000003f17177287 */ /* 0x000fe40008000000 */
[----:B-----5:R-:W-:Y:S01]  /*d190*/  LOP3.LUT R0, R0, UR8, RZ, 0x3c, !PT ;  /* 0x0000000800007c12 */ /* 0x020fe2000f8e3cff */
[----:B------:R-:W-:Y:S01]  /*d1a0*/  USEL UR25, UR25, URZ, UP1 ;  /* 0x0000003f19197287 */ /* 0x000fe20008800000 */
[----:B------:R-:W-:Y:S01]  /*d1b0*/  UMOV UR8, 0x1 ;  /* 0x0000000100087882 */ /* 0x000fe20000000000 */
[----:B------:R-:W-:Y:S10]  /*d1c0*/  @P1 BRA `(.L_x_31) ;  /* 0xffffff9c00ac1947 */ /* 0x000ff4000383ffff */
.L_x_23:
[----:B------:R-:W-:-:S04]  /*d1d0*/  UISETP.NE.AND UP0, UPT, UR6, URZ, UPT ;  /* 0x0000003f0600728c */ /* 0x000fc8000bf05270 */
[----:B------:R-:W-:-:S06]  /*d1e0*/  USEL UR6, URZ, 0x1, !UP0 ;  /* 0x000000013f067887 */ /* 0x000fcc000c000000 */
[----:B------:R-:W-:-:S13]  /*d1f0*/  ISETP.NE.AND P1, PT, RZ, UR6, PT ;  /* 0x00000006ff007c0c */ /* 0x000fda000bf25270 */
[----:B------:R-:W-:Y:S05]  /*d200*/  @!P1 BRA `(.L_x_32) ;  /* 0x0000003800109947 */ /* 0x000fea0003800000 */
[----:B------:R2:W-:Y:S04]  /*d210*/  STL [R1+0x620], R43 ;  /* 0x0006202b01007387 */ /* 0x0005e80000100800 */
[----:B--2---:R-:W2:Y:S04]  /*d220*/  LDL.LU R43, [R1] ;  /* 0x00000000012b7983 */ /* 0x004ea80000300800 */
[----:B------:R3:W-:Y:S04]  /*d230*/  STL [R1+0x61c], R44 ;  /* 0x00061c2c01007387 */ /* 0x0007e80000100800 */
[----:B---3--:R-:W3:Y:S04]  /*d240*/  LDL.LU R44, [R1+0x4] ;  /* 0x00000400012c7983 */ /* 0x008ee80000300800 */
[----:B------:R4:W-:Y:S04]  /*d250*/  STL [R1+0x618], R45 ;  /* 0x0006182d01007387 */ /* 0x0009e80000100800 */
[----:B----4-:R-:W4:Y:S04]  /*d260*/  LDL.LU R45, [R1+0x8] ;  /* 0x00000800012d7983 */ /* 0x010f280000300800 */
[----:B------:R5:W-:Y:S04]  /*d270*/  STL [R1+0x614], R46 ;  /* 0x0006142e01007387 */ /* 0x000be80000100800 */
[----:B-----5:R-:W5:Y:S04]  /*d280*/  LDL.LU R46, [R1+0xc] ;  /* 0x00000c00012e7983 */ /* 0x020f680000300800 */
[----:B------:R0:W-:Y:S04]  /*d290*/  STL [R1+0x610], R47 ;  /* 0x0006102f01007387 */ /* 0x0001e80000100800 */
[----:B0-----:R-:W5:Y:S04]  /*d2a0*/  LDL.LU R47, [R1+0x10] ;  /* 0x00001000012f7983 */ /* 0x001f680000300800 */
        /* <DEDUP_REMOVED lines=136> */
[----:B------:R-:W5:Y:S04]  /*db30*/  LDL.LU R0, [R1+0x1b0] ;  /* 0x0001b00001007983 */ /* 0x000f680000300800 */
[----:B------:R-:W5:Y:S04]  /*db40*/  LDL.LU R2, [R1+0x204] ;  /* 0x0002040001027983 */ /* 0x000f680000300800 */
        /* <DEDUP_REMOVED lines=67> */
[----:B0-----:R-:W5:Y:S01]  /*df80*/  LDL.LU R149, [R1+0x12c] ;  /* 0x00012c0001957983 */ /* 0x001f620000300800 */
[----:B--2---:R-:W-:-:S03]  /*df90*/  FADD R3, R43, R3 ;  /* 0x000000032b037221 */ /* 0x004fc60000000000 */
[----:B------:R0:W-:Y:S01]  /*dfa0*/  STL [R1+0x474], R150 ;  /* 0x0004749601007387 */ /* 0x0001e20000100800 */
[----:B---3--:R-:W-:Y:S01]  /*dfb0*/  FADD R4, R44, R4 ;  /* 0x000000042c047221 */ /* 0x008fe20000000000 */
[----:B----4-:R-:W-:Y:S01]  /*dfc0*/  FADD R5, R45, R5 ;  /* 0x000000052d057221 */ /* 0x010fe20000000000 */
[----:B-----5:R-:W-:Y:S01]  /*dfd0*/  FADD R6, R46, R6 ;  /* 0x000000062e067221 */ /* 0x020fe20000000000 */
[----:B------:R-:W-:Y:S01]  /*dfe0*/  FADD R7, R47, R7 ;  /* 0x000000072f077221 */ /* 0x000fe20000000000 */
[----:B0-----:R-:W2:Y:S04]  /*dff0*/  LDL.LU R150, [R1+0x128] ;  /* 0x0001280001967983 */ /* 0x001ea80000300800 */
[----:B------:R0:W-:Y:S01]  /*e000*/  STL [R1+0x470], R151 ;  /* 0x0004709701007387 */ /* 0x0001e20000100800 */
[----:B------:R-:W-:Y:S01]  /*e010*/  FADD R8, R48, R8 ;  /* 0x0000000830087221 */ /* 0x000fe20000000000 */
[----:B------:R-:W-:Y:S01]  /*e020*/  FADD R9, R49, R9 ;  /* 0x0000000931097221 */ /* 0x000fe20000000000 */
[----:B------:R-:W-:Y:S01]  /*e030*/  FADD R10, R50, R10 ;  /* 0x0000000a320a7221 */ /* 0x000fe20000000000 */
[----:B0-----:R-:W3:Y:S04]  /*e040*/  LDL.LU R151, [R1+0x124] ;  /* 0x0001240001977983 */ /* 0x001ee80000300800 */
[----:B------:R-:W4:Y:S04]  /*e050*/  LDL.LU R43, [R1+0x620] ;  /* 0x00062000012b7983 */ /* 0x000f280000300800 */
[----:B------:R-:W5:Y:S04]  /*e060*/  LDL.LU R44, [R1+0x61c] ;  /* 0x00061c00012c7983 */ /* 0x000f680000300800 */
[----:B------:R-:W4:Y:S04]  /*e070*/  LDL.LU R45, [R1+0x618] ;  /* 0x00061800012d7983 */ /* 0x000f280000300800 */
[----:B------:R-:W5:Y:S01]  /*e080*/  LDL.LU R46, [R1+0x614] ;  /* 0x00061400012e7983 */ /* 0x000f620000300800 */
[----:B------:R-:W-:-:S03]  /*e090*/  FADD R11, R51, R11 ;  /* 0x0000000b330b7221 */ /* 0x000fc60000000000 */
[----:B------:R-:W4:Y:S01]  /*e0a0*/  LDL.LU R47, [R1+0x610] ;  /* 0x00061000012f7983 */ /* 0x000f220000300800 */
[----:B------:R-:W-:-:S03]  /*e0b0*/  FADD R12, R52, R12 ;  /* 0x0000000c340c7221 */ /* 0x000fc60000000000 */
        /* <DEDUP_REMOVED lines=132> */
[----:B------:R-:W5:Y:S04]  /*e900*/  LDL.LU R114, [R1+0x504] ;  /* 0x0005040001727983 */ /* 0x000f680000300800 */
[----:B------:R-:W5:Y:S01]  /*e910*/  LDL.LU R115, [R1+0x500] ;  /* 0x0005000001737983 */ /* 0x000f620000300800 */
[----:B------:R-:W-:Y:S01]  /*e920*/  FADD R206, R149, R206 ;  /* 0x000000ce95ce7221 */ /* 0x000fe20000000000 */
[----:B------:R-:W-:Y:S01]  /*e930*/  FADD R237, R118, R237 ;  /* 0x000000ed76ed7221 */ /* 0x000fe20000000000 */
[----:B------:R-:W-:Y:S01]  /*e940*/  FADD R236, R119, R236 ;  /* 0x000000ec77ec7221 */ /* 0x000fe20000000000 */
[----:B------:R0:W-:Y:S01]  /*e950*/  STL [R1+0x200], R116 ;  /* 0x0002007401007387 */ /* 0x0001e20000100800 */
[----:B------:R-:W-:Y:S01]  /*e960*/  FADD R235, R120, R235 ;  /* 0x000000eb78eb7221 */ /* 0x000fe20000000000 */
        /* <DEDUP_REMOVED lines=8> */
[----:B0-----:R-:W4:Y:S01]  /*e9f0*/  LDL.LU R116, [R1+0x1b4] ;  /* 0x0001b40001747983 */ /* 0x001f220000300800 */
[----:B------:R-:W-:Y:S01]  /*ea00*/  FADD R226, R129, R226 ;  /* 0x000000e281e27221 */ /* 0x000fe20000000000 */
[----:B------:R-:W-:Y:S01]  /*ea10*/  FADD R225, R130, R225 ;  /* 0x000000e182e17221 */ /* 0x000fe20000000000 */
[----:B------:R-:W-:Y:S01]  /*ea20*/  FADD R224, R131, R224 ;  /* 0x000000e083e07221 */ /* 0x000fe20000000000 */
[----:B------:R-:W4:Y:S01]  /*ea30*/  LDL.LU R148, [R1+0x208] ;  /* 0x0002080001947983 */ /* 0x000f220000300800 */
[----:B------:R-:W-:Y:S01]  /*ea40*/  FADD R223, R132, R223 ;  /* 0x000000df84df7221 */ /* 0x000fe20000000000 */
[----:B------:R-:W-:Y:S01]  /*ea50*/  FADD R216, R139, R216 ;  /* 0x000000d88bd87221 */ /* 0x000fe20000000000 */
[----:B------:R-:W-:Y:S01]  /*ea60*/  FADD R222, R133, R222 ;  /* 0x000000de85de7221 */ /* 0x000fe20000000000 */
        /* <DEDUP_REMOVED lines=8> */
[----:B------:R-:W5:Y:S01]  /*eaf0*/  LDL.LU R149, [R1+0x20c] ;  /* 0x00020c0001957983 */ /* 0x000f620000300800 */
[----:B------:R-:W-:Y:S01]  /*eb00*/  FADD R212, R143, R212 ;  /* 0x000000d48fd47221 */ /* 0x000fe20000000000 */
[----:B------:R-:W-:Y:S01]  /*eb10*/  FADD R218, R137, R218 ;  /* 0x000000da89da7221 */ /* 0x000fe20000000000 */
[----:B------:R-:W-:Y:S01]  /*eb20*/  FADD R211, R144, R211 ;  /* 0x000000d390d37221 */ /* 0x000fe20000000000 */
[----:B------:R-:W5:Y:S01]  /*eb30*/  LDL.LU R118, [R1+0x1bc] ;  /* 0x0001bc0001767983 */ /* 0x000f620000300800 */
[----:B------:R-:W-:Y:S01]  /*eb40*/  FADD R217, R138, R217 ;  /* 0x000000d98ad97221 */ /* 0x000fe20000000000 */
[----:B------:R-:W-:Y:S01]  /*eb50*/  FADD R210, R145, R210 ;  /* 0x000000d291d27221 */ /* 0x000fe20000000000 */
[----:B---3--:R-:W-:Y:S01]  /*eb60*/  FADD R204, R151, R204 ;  /* 0x000000cc97cc7221 */ /* 0x008fe20000000000 */
[----:B------:R-:W3:Y:S01]  /*eb70*/  LDL.LU R0, [R1+0x210] ;  /* 0x0002100001007983 */ /* 0x000ee20000300800 */
[----:B------:R-:W-:Y:S01]  /*eb80*/  FADD R209, R146, R209 ;  /* 0x000000d192d17221 */ /* 0x000fe20000000000 */
[----:B--2---:R-:W-:Y:S01]  /*eb90*/  FADD R205, R150, R205 ;  /* 0x000000cd96cd7221 */ /* 0x004fe20000000000 */
[----:B------:R-:W-:Y:S01]  /*eba0*/  FADD R208, R147, R208 ;  /* 0x000000d093d07221 */ /* 0x000fe20000000000 */
[----:B------:R-:W2:Y:S04]  /*ebb0*/  LDL.LU R119, [R1+0x1c0] ;  /* 0x0001c00001777983 */ /* 0x000ea80000300800 */
[----:B0-----:R-:W2:Y:S04]  /*ebc0*/  LDL.LU R2, [R1+0x214] ;  /* 0x0002140001027983 */ /* 0x001ea80000300800 */
        /* <DEDUP_REMOVED lines=29> */
[----:B------:R-:W2:Y:S01]  /*eda0*/  LDL.LU R147, [R1+0x250] ;  /* 0x0002500001937983 */ /* 0x000ea20000300800 */
[----:B----4-:R-:W-:-:S03]  /*edb0*/  FADD R148, R116, R148 ;  /* 0x0000009474947221 */ /* 0x010fc60000000000 */
[----:B------:R-:W4:Y:S04]  /*edc0*/  LDL.LU R116, [R1+0x4fc] ;  /* 0x0004fc0001747983 */ /* 0x000f280000300800 */
[----:B------:R0:W-:Y:S01]  /*edd0*/  STL [R1+0x208], R148 ;  /* 0x0002089401007387 */ /* 0x0001e20000100800 */
[----:B-----5:R-:W-:-:S03]  /*ede0*/  FADD R149, R117, R149 ;  /* 0x0000009575957221 */ /* 0x020fc60000000000 */
[----:B0-----:R-:W5:Y:S04]  /*edf0*/  LDL.LU R148, [R1+0x254] ;  /* 0x0002540001947983 */ /* 0x001f680000300800 */
[----:B------:R-:W4:Y:S04]  /*ee00*/  LDL.LU R117, [R1+0x4f8] ;  /* 0x0004f80001757983 */ /* 0x000f280000300800 */
[----:B------:R0:W-:Y:S04]  /*ee10*/  STL [R1+0x20c], R149 ;  /* 0x00020c9501007387 */ /* 0x0001e80000100800 */
[----:B0-----:R-:W4:Y:S01]  /*ee20*/  LDL.LU R149, [R1+0x258] ;  /* 0x0002580001957983 */ /* 0x001f220000300800 */
[----:B---3--:R-:W-:Y:S01]  /*ee30*/  FADD R0, R118, R0 ;  /* 0x0000000076007221 */ /* 0x008fe20000000000 */
[----:B--2---:R-:W-:-:S02]  /*ee40*/  FADD R2, R119, R2 ;  /* 0x0000000277027221 */ /* 0x004fc40000000000 */
[----:B------:R-:W2:Y:S01]  /*ee50*/  LDL.LU R118, [R1+0x4f4] ;  /* 0x0004f40001767983 */ /* 0x000ea20000300800 */
[----:B------:R-:W-:-:S03]  /*ee60*/  FADD R121, R120, R121 ;  /* 0x0000007978797221 */ /* 0x000fc60000000000 */
[----:B------:R0:W-:Y:S01]  /*ee70*/  STL [R1+0x210], R0 ;  /* 0x0002100001007387 */ /* 0x0001e20000100800 */
[----:B------:R-:W-:-:S03]  /*ee80*/  FADD R123, R122, R123 ;  /* 0x0000007b7a7b7221 */ /* 0x000fc60000000000 */
[----:B0-----:R-:W3:Y:S04]  /*ee90*/  LDL.LU R0, [R1+0x25c] ;  /* 0x00025c0001007983 */ /* 0x001ee80000300800 */
[----:B------:R-:W2:Y:S04]  /*eea0*/  LDL.LU R119, [R1+0x4f0] ;  /* 0x0004f00001777983 */ /* 0x000ea80000300800 */
[----:B------:R0:W-:Y:S01]  /*eeb0*/  STL [R1+0x214], R2 ;  /* 0x0002140201007387 */ /* 0x0001e20000100800 */
[----:B------:R-:W-:Y:S01]  /*eec0*/  FADD R125, R124, R125 ;  /* 0x0000007d7c7d7221 */ /* 0x000fe20000000000 */
[----:B------:R-:W-:-:S02]  /*eed0*/  FADD R127, R126, R127 ;  /* 0x0000007f7e7f7221 */ /* 0x000fc40000000000 */
[----:B0-----:R-:W2:Y:S04]  /*eee0*/  LDL.LU R2, [R1+0x260] ;  /* 0x0002600001027983 */ /* 0x001ea80000300800 */
[----:B------:R-:W2:Y:S04]  /*eef0*/  LDL.LU R120, [R1+0x4ec] ;  /* 0x0004ec0001787983 */ /* 0x000ea80000300800 */
[----:B------:R0:W-:Y:S01]  /*ef00*/  STL [R1+0x218], R121 ;  /* 0x0002187901007387 */ /* 0x0001e20000100800 */
[----:B------:R-:W-:-:S03]  /*ef10*/  FADD R129, R128, R129 ;  /* 0x0000008180817221 */ /* 0x000fc60000000000 */
        /* <DEDUP_REMOVED lines=42> */
[----:B------:R0:W-:Y:S04]  /*f1c0*/  STL [R1+0x244], R144 ;  /* 0x0002449001007387 */ /* 0x0001e80000100800 */
[----:B0-----:R-:W2:Y:S04]  /*f1d0*/  LDL.LU R144, [R1+0x278] ;  /* 0x0002780001907983 */ /* 0x001ea80000300800 */
[----:B------:R-:W2:Y:S04]  /*f1e0*/  LDL.LU R138, [R1+0x4a4] ;  /* 0x0004a400018a7983 */ /* 0x000ea80000300800 */
[----:B------:R0:W-:Y:S04]  /*f1f0*/  STL [R1+0x248], R145 ;  /* 0x0002489101007387 */ /* 0x0001e80000100800 */
[----:B0-----:R-:W2:Y:S04]  /*f200*/  LDL.LU R145, [R1+0x27c] ;  /* 0x00027c0001917983 */ /* 0x001ea80000300800 */
[----:B------:R0:W-:Y:S01]  /*f210*/  STL [R1+0x24c], R146 ;  /* 0x00024c9201007387 */ /* 0x0001e20000100800 */
[----:B-----5:R-:W-:-:S03]  /*f220*/  FADD R148, R24, R148 ;  /* 0x0000009418947221 */ /* 0x020fc60000000000 */
[----:B0-----:R-:W5:Y:S04]  /*f230*/  LDL.LU R146, [R1+0x280] ;  /* 0x0002800001927983 */ /* 0x001f680000300800 */
[----:B------:R0:W-:Y:S04]  /*f240*/  STL [R1+0x250], R147 ;  /* 0x0002509301007387 */ /* 0x0001e80000100800 */
[----:B0-----:R-:W5:Y:S01]  /*f250*/  LDL.LU R147, [R1+0x284] ;  /* 0x0002840001937983 */ /* 0x001f620000300800 */
[----:B----4-:R-:W-:-:S03]  /*f260*/  FADD R149, R25, R149 ;  /* 0x0000009519957221 */ /* 0x010fc60000000000 */
[----:B------:R0:W-:Y:S04]  /*f270*/  STL [R1+0x254], R148 ;  /* 0x0002549401007387 */ /* 0x0001e80000100800 */
[----:B0-----:R-:W4:Y:S04]  /*f280*/  LDL.LU R148, [R1+0x288] ;  /* 0x0002880001947983 */ /* 0x001f280000300800 */
[----:B------:R0:W-:Y:S04]  /*f290*/  STL [R1+0x258], R149 ;  /* 0x0002589501007387 */ /* 0x0001e80000100800 */
[----:B0-----:R-:W4:Y:S04]  /*f2a0*/  LDL.LU R149, [R1+0x28c] ;  /* 0x00028c0001957983 */ /* 0x001f280000300800 */
[----:B------:R-:W4:Y:S01]  /*f2b0*/  LDL.LU R150, [R1+0x290] ;  /* 0x0002900001967983 */ /* 0x000f220000300800 */
[----:B---3--:R-:W-:-:S03]  /*f2c0*/  FADD R0, R26, R0 ;  /* 0x000000001a007221 */ /* 0x008fc60000000000 */
[----:B------:R-:W3:Y:S01]  /*f2d0*/  LDL.LU R151, [R1+0x294] ;  /* 0x0002940001977983 */ /* 0x000ee20000300800 */
[----:B--2---:R-:W-:-:S03]  /*f2e0*/  FADD R2, R27, R2 ;  /* 0x000000021b027221 */ /* 0x004fc60000000000 */
[----:B------:R0:W-:Y:S04]  /*f2f0*/  STL [R1+0x25c], R0 ;  /* 0x00025c0001007387 */ /* 0x0001e80000100800 */
[----:B------:R-:W2:Y:S04]  /*f300*/  LDL.LU R27, [R1+0x2c8] ;  /* 0x0002c800011b7983 */ /* 0x000ea80000300800 */
[----:B------:R-:W2:Y:S04]  /*f310*/  LDL.LU R26, [R1+0x2cc] ;  /* 0x0002cc00011a7983 */ /* 0x000ea80000300800 */
[----:B------:R1:W-:Y:S04]  /*f320*/  STL [R1+0x260], R2 ;  /* 0x0002600201007387 */ /* 0x0003e80000100800 */
[----:B------:R-:W2:Y:S04]  /*f330*/  LDL.LU R25, [R1+0x2d0] ;  /* 0x0002d00001197983 */ /* 0x000ea80000300800 */
[----:B------:R-:W2:Y:S04]  /*f340*/  LDL.LU R24, [R1+0x2d4] ;  /* 0x0002d40001187983 */ /* 0x000ea80000300800 */
[----:B0-----:R-:W2:Y:S04]  /*f350*/  LDL.LU R0, [R1+0x2d8] ;  /* 0x0002d80001007983 */ /* 0x001ea80000300800 */
[----:B-1----:R-:W2:Y:S01]  /*f360*/  LDL.LU R2, [R1+0x2dc] ;  /* 0x0002dc0001027983 */ /* 0x002ea20000300800 */
[----:B------:R-:W-:-:S05]  /*f370*/  FADD R139, R28, R139 ;  /* 0x0000008b1c8b7221 */ /* 0x000fca0000000000 */
[----:B------:R0:W-:Y:S04]  /*f380*/  STL [R1+0x264], R139 ;  /* 0x0002648b01007387 */ /* 0x0001e80000100800 */
[----:B0-----:R-:W2:Y:S01]  /*f390*/  LDL.LU R139, [R1+0x4a0] ;  /* 0x0004a000018b7983 */ /* 0x001ea20000300800 */
[----:B------:R-:W-:-:S03]  /*f3a0*/  FADD R140, R29, R140 ;  /* 0x0000008c1d8c7221 */ /* 0x000fc60000000000 */
[----:B------:R-:W2:Y:S04]  /*f3b0*/  LDL.LU R28, [R1+0x2c4] ;  /* 0x0002c400011c7983 */ /* 0x000ea80000300800 */
        /* <DEDUP_REMOVED lines=20> */
[----:B------:R0:W-:Y:S01]  /*f500*/  STL [R1+0x27c], R145 ;  /* 0x00027c9101007387 */ /* 0x0001e20000100800 */
[----:B-----5:R-:W-:-:S03]  /*f510*/  FADD R146, R35, R146 ;  /* 0x0000009223927221 */ /* 0x020fc60000000000 */
[----:B0-----:R-:W5:Y:S04]  /*f520*/  LDL.LU R145, [R1+0x488] ;  /* 0x0004880001917983 */ /* 0x001f680000300800 */
[----:B------:R-:W5:Y:S04]  /*f530*/  LDL.LU R34, [R1+0x2ac] ;  /* 0x0002ac0001227983 */ /* 0x000f680000300800 */
[----:B------:R0:W-:Y:S01]  /*f540*/  STL [R1+0x280], R146 ;  /* 0x0002809201007387 */ /* 0x0001e20000100800 */
[----:B------:R-:W-:-:S03]  /*f550*/  FADD R147, R36, R147 ;  /* 0x0000009324937221 */ /* 0x000fc60000000000 */
[----:B0-----:R-:W5:Y:S04]  /*f560*/  LDL.LU R146, [R1+0x484] ;  /* 0x0004840001927983 */ /* 0x001f680000300800 */
[----:B------:R-:W5:Y:S01]  /*f570*/  LDL.LU R35, [R1+0x2a8] ;  /* 0x0002a80001237983 */ /* 0x000f620000300800 */
[----:B----4-:R-:W-:-:S03]  /*f580*/  FADD R148, R37, R148 ;  /* 0x0000009425947221 */ /* 0x010fc60000000000 */
[----:B------:R0:W-:Y:S04]  /*f590*/  STL [R1+0x284], R147 ;  /* 0x0002849301007387 */ /* 0x0001e80000100800 */
[----:B0-----:R-:W4:Y:S01]  /*f5a0*/  LDL.LU R147, [R1+0x480] ;  /* 0x0004800001937983 */ /* 0x001f220000300800 */
[----:B------:R-:W-:-:S03]  /*f5b0*/  FADD R149, R38, R149 ;  /* 0x0000009526957221 */ /* 0x000fc60000000000 */
[----:B------:R-:W4:Y:S01]  /*f5c0*/  LDL.LU R36, [R1+0x2a4] ;  /* 0x0002a40001247983 */ /* 0x000f220000300800 */
[----:B------:R-:W-:-:S03]  /*f5d0*/  FADD R150, R39, R150 ;  /* 0x0000009627967221 */ /* 0x000fc60000000000 */
[----:B------:R0:W-:Y:S04]  /*f5e0*/  STL [R1+0x288], R148 ;  /* 0x0002889401007387 */ /* 0x0001e80000100800 */
[----:B0-----:R-:W4:Y:S04]  /*f5f0*/  LDL.LU R148, [R1+0x47c] ;  /* 0x00047c0001947983 */ /* 0x001f280000300800 */
[----:B------:R-:W4:Y:S04]  /*f600*/  LDL.LU R37, [R1+0x2a0] ;  /* 0x0002a00001257983 */ /* 0x000f280000300800 */
[----:B------:R0:W-:Y:S04]  /*f610*/  STL [R1+0x28c], R149 ;  /* 0x00028c9501007387 */ /* 0x0001e80000100800 */
[----:B0-----:R-:W4:Y:S04]  /*f620*/  LDL.LU R149, [R1+0x478] ;  /* 0x0004780001957983 */ /* 0x001f280000300800 */
[----:B------:R-:W4:Y:S04]  /*f630*/  LDL.LU R38, [R1+0x29c] ;  /* 0x00029c0001267983 */ /* 0x000f280000300800 */
[----:B------:R0:W-:Y:S04]  /*f640*/  STL [R1+0x290], R150 ;  /* 0x0002909601007387 */ /* 0x0001e80000100800 */
[----:B0-----:R-:W4:Y:S04]  /*f650*/  LDL.LU R150, [R1+0x474] ;  /* 0x0004740001967983 */ /* 0x001f280000300800 */
[----:B------:R-:W4:Y:S01]  /*f660*/  LDL.LU R39, [R1+0x298] ;  /* 0x0002980001277983 */ /* 0x000f220000300800 */
[----:B---3--:R-:W-:-:S05]  /*f670*/  FADD R151, R40, R151 ;  /* 0x0000009728977221 */ /* 0x008fca0000000000 */
[----:B------:R0:W-:Y:S01]  /*f680*/  STL [R1+0x294], R151 ;  /* 0x0002949701007387 */ /* 0x0001e20000100800 */
[----:B--2---:R-:W-:-:S03]  /*f690*/  FADD R27, R53, R27 ;  /* 0x0000001b351b7221 */ /* 0x004fc60000000000 */
[----:B0-----:R-:W2:Y:S01]  /*f6a0*/  LDL.LU R151, [R1+0x470] ;  /* 0x0004700001977983 */ /* 0x001ea20000300800 */
        /* <DEDUP_REMOVED lines=11> */
[----:B-----5:R-:W-:Y:S01]  /*f760*/  FADD R34, R46, R34 ;  /* 0x000000222e227221 */ /* 0x020fe20000000000 */
[----:B------:R-:W-:Y:S01]  /*f770*/  FADD R35, R45, R35 ;  /* 0x000000232d237221 */ /* 0x000fe20000000000 */
[----:B----4-:R-:W-:Y:S01]  /*f780*/  FADD R36, R44, R36 ;  /* 0x000000242c247221 */ /* 0x010fe20000000000 */
[----:B------:R-:W-:Y:S01]  /*f790*/  FADD R37, R43, R37 ;  /* 0x000000252b257221 */ /* 0x000fe20000000000 */
[----:B------:R-:W-:Y:S01]  /*f7a0*/  FADD R38, R42, R38 ;  /* 0x000000262a267221 */ /* 0x000fe20000000000 */
[----:B------:R-:W-:-:S05]  /*f7b0*/  FADD R39, R41, R39 ;  /* 0x0000002729277221 */ /* 0x000fca0000000000 */
[----:B------:R0:W-:Y:S04]  /*f7c0*/  STL [R1+0x298], R39 ;  /* 0x0002982701007387 */ /* 0x0001e80000100800 */
        /* <DEDUP_REMOVED lines=14> */
[----:B------:R-:W2:Y:S04]  /*f8b0*/  LDL.LU R52, [R1+0x2e0] ;  /* 0x0002e00001347983 */ /* 0x000ea80000300800 */
[----:B------:R2:W-:Y:S04]  /*f8c0*/  STL [R1+0x2d4], R24 ;  /* 0x0002d41801007387 */ /* 0x0005e80000100800 */
[----:B------:R-:W2:Y:S04]  /*f8d0*/  LDL.LU R51, [R1+0x2e4] ;  /* 0x0002e40001337983 */ /* 0x000ea80000300800 */
[----:B------:R2:W-:Y:S04]  /*f8e0*/  STL [R1+0x2d8], R0 ;  /* 0x0002d80001007387 */ /* 0x0005e80000100800 */
        /* <DEDUP_REMOVED lines=13> */
[----:B-1----:R-:W2:Y:S04]  /*f9c0*/  LDL.LU R38, [R1+0x318] ;  /* 0x0003180001267983 */ /* 0x002ea80000300800 */
[----:B---3--:R-:W3:Y:S04]  /*f9d0*/  LDL.LU R37, [R1+0x31c] ;  /* 0x00031c0001257983 */ /* 0x008ee80000300800 */
[----:B----4-:R-:W4:Y:S04]  /*f9e0*/  LDL.LU R36, [R1+0x320] ;  /* 0x0003200001247983 */ /* 0x010f280000300800 */
[----:B-----5:R-:W5:Y:S04]  /*f9f0*/  LDL.LU R35, [R1+0x324] ;  /* 0x0003240001237983 */ /* 0x020f680000300800 */
[----:B--2---:R-:W2:Y:S04]  /*fa00*/  LDL.LU R34, [R1+0x328] ;  /* 0x0003280001227983 */ /* 0x004ea80000300800 */
        /* <DEDUP_REMOVED lines=12> */
[----:B------:R-:W-:Y:S01]  /*fad0*/  FADD R52, R59, R52 ;  /* 0x000000343b347221 */ /* 0x000fe20000000000 */
        /* <DEDUP_REMOVED lines=28> */
[----:B---3--:R-:W-:-:S03]  /*fca0*/  FADD R37, R74, R37 ;  /* 0x000000254a257221 */ /* 0x008fc60000000000 */
[----:B------:R3:W-:Y:S01]  /*fcb0*/  STL [R1+0x318], R38 ;  /* 0x0003182601007387 */ /* 0x0007e20000100800 */
[----:B----4-:R-:W-:-:S03]  /*fcc0*/  FADD R36, R75, R36 ;  /* 0x000000244b247221 */ /* 0x010fc60000000000 */
[----:B------:R4:W-:Y:S01]  /*fcd0*/  STL [R1+0x31c], R37 ;  /* 0x00031c2501007387 */ /* 0x0009e20000100800 */
[----:B-----5:R-:W-:-:S03]  /*fce0*/  FADD R35, R76, R35 ;  /* 0x000000234c237221 */ /* 0x020fc60000000000 */
[----:B------:R5:W-:Y:S01]  /*fcf0*/  STL [R1+0x320], R36 ;  /* 0x0003202401007387 */ /* 0x000be20000100800 */
[----:B--2---:R-:W-:-:S03]  /*fd00*/  FADD R34, R77, R34 ;  /* 0x000000224d227221 */ /* 0x004fc60000000000 */
        /* <DEDUP_REMOVED lines=22> */
[----:B0-----:R-:W2:Y:S01]  /*fe70*/  LDL.LU R52, [R1+0x35c] ;  /* 0x00035c0001347983 */ /* 0x001ea20000300800 */
[----:B------:R-:W-:-:S03]  /*fe80*/  FADD R2, R89, R2 ;  /* 0x0000000259027221 */ /* 0x000fc60000000000 */
[----:B------:R0:W-:Y:S04]  /*fe90*/  STL [R1+0x350], R24 ;  /* 0x0003501801007387 */ /* 0x0001e80000100800 */
[----:B-1----:R-:W2:Y:S04]  /*fea0*/  LDL.LU R51, [R1+0x360] ;  /* 0x0003600001337983 */ /* 0x002ea80000300800 */
        /* <DEDUP_REMOVED lines=181> */
[----:B------:R-:W-:Y:S01]  /*10a00*/  FADD R0, R150, R0 ;  /* 0x0000000096007221 */ /* 0x000fe20000000000 */
[----:B------:R-:W-:-:S05]  /*10a10*/  FADD R2, R2, R151 ;  /* 0x0000009702027221 */ /* 0x000fca0000000000 */
[----:B------:R0:W-:Y:S04]  /*10a20*/  STL [R1+0x450], R2 ;  /* 0x0004500201007387 */ /* 0x0001e80000100800 */
[----:B------:R0:W-:Y:S04]  /*10a30*/  STL [R1+0x448], R24 ;  /* 0x0004481801007387 */ /* 0x0001e80000100800 */
[----:B------:R0:W-:Y:S02]  /*10a40*/  STL [R1+0x44c], R0 ;  /* 0x00044c0001007387 */ /* 0x0001e40000100800 */
.L_x_32:
[----:B0-----:R-:W0:Y:S02]  /*10a50*/  LDC R0, c[0x0][0x28c] ;  /* 0x0000a300ff007b82 */ /* 0x001e240000000800 */
[----:B0-----:R-:W-:-:S13]  /*10a60*/  ISETP.GE.AND P1, PT, R0, 0x1, PT ;  /* 0x000000010000780c */ /* 0x001fda0003f26270 */
[----:B------:R-:W-:Y:S05]  /*10a70*/  @!P1 BRA `(.L_x_33) ;  /* 0x0000000000649947 */ /* 0x000fea0003800000 */
[----:B------:R-:W-:-:S06]  /*10a80*/  UISETP.NE.AND UP0, UPT, UR22, 0x3, UPT ;  /* 0x000000031600788c */ /* 0x000fcc000bf05270 */
[----:B------:R-:W-:-:S13]  /*10a90*/  PLOP3.LUT P1, PT, PT, PT, UP0, 0x80, 0x0 ;  /* 0x000000000000781c */ /* 0x000fda0003f2f008 */
[----:B------:R-:W-:Y:S05]  /*10aa0*/  @!P1 BRA `(.L_x_34) ;  /* 0x0000000000049947 */ /* 0x000fea0003800000 */
[----:B------:R-:W-:Y:S01]  /*10ab0*/  BPT.TRAP 0x1 ;  /* 0x000000040000795c */ /* 0x000fe20000300000 */
.L_x_34:
[----:B------:R-:W-:Y:S04]  /*10ac0*/  BSSY B0, `(.L_x_35) ;  /* 0x0000010000007945 */ /* 0x000fe80003800000 */
[----:B------:R-:W-:Y:S05]  /*10ad0*/  @!P0 BRA `(.L_x_36) ;  /* 0x0000000000388947 */ /* 0x000fea0003800000 */
[----:B------:R-:W2:Y:S01]  /*10ae0*/  LDL R2, [R1+0x454] ;  /* 0x0004540001027983 */ /* 0x000ea20000100800 */
[----:B------:R-:W-:-:S04]  /*10af0*/  UISETP.LT.AND UP0, UPT, UR9, 0x1, UPT ;  /* 0x000000010900788c */ /* 0x000fc8000bf01270 */
[----:B------:R-:W-:-:S04]  /*10b00*/  USEL UR8, UR9, 0x1, UP0 ;  /* 0x0000000109087887 */ /* 0x000fc80008000000 */
[----:B------:R-:W-:-:S04]  /*10b10*/  UIADD3 UR8, UR5, UR9, -UR8 ;  /* 0x0000000905087290 */ /* 0x000fc8000fffe808 */
[----:B------:R-:W-:-:S04]  /*10b20*/  UIMAD.WIDE.U32 UR6, UR8, 0x24924925, URZ ;  /* 0x24924925080678a5 */ /* 0x000fc8000f8e003f */
[----:B------:R-:W-:-:S04]  /*10b30*/  UIADD3 UR6, UR8, -UR7, URZ ;  /* 0x8000000708067290 */ /* 0x000fc8000fffe03f */
[----:B------:R-:W-:-:S04]  /*10b40*/  ULEA.HI UR6, UR6, UR7, URZ, 0x1f ;  /* 0x0000000706067291 */ /* 0x000fc8000f8ff83f */
[----:B------:R-:W-:-:S04]  /*10b50*/  USHF.R.U32.HI UR6, URZ, 0x2, UR6 ;  /* 0x000000023f067899 */ /* 0x000fc80008011606 */
[----:B------:R-:W-:-:S04]  /*10b60*/  UIMAD UR6, UR6, -0x7, UR8 ;  /* 0xfffffff9060678a4 */ /* 0x000fc8000f8e0208 */
[----:B------:R-:W-:-:S04]  /*10b70*/  ULEA UR6, UR6, UR11, 0x3 ;  /* 0x0000000b06067291 */ /* 0x000fc8000f8e183f */
[----:B------:R-:W-:-:S06]  /*10b80*/  UIADD3 UR6, UR6, 0x38, URZ ;  /* 0x0000003806067890 */ /* 0x000fcc000fffe03f */
[----:B------:R-:W-:-:S05]  /*10b90*/  IMAD.U32 R0, RZ, RZ, UR6 ;  /* 0x00000006ff007e24 */ /* 0x000fca000f8e00ff */
[----:B--2---:R-:W-:-:S04]  /*10ba0*/  PRMT R0, R2, 0x654, R0 ;  /* 0x0000065402007816 */ /* 0x004fc80000000000 */
[----:B------:R0:W-:Y:S03]  /*10bb0*/  SYNCS.ARRIVE.TRANS64.RED.A1T0 RZ, [R0+URZ], RZ ;  /* 0x000000ff00ff79a7 */ /* 0x0001e6000810043f */
.L_x_36:
[----:B------:R-:W-:Y:S05]  /*10bc0*/  BSYNC B0 ;  /* 0x0000000000007941 */ /* 0x000fea0003800000 */
.L_x_35:
[----:B------:R-:W-:-:S06]  /*10bd0*/  UISETP.GT.U32.AND UP0, UPT, UR13, 0x1, UPT ;  /* 0x000000010d00788c */ /* 0x000fcc000bf04070 */
[----:B------:R-:W-:-:S13]  /*10be0*/  PLOP3.LUT P1, PT, PT, PT, UP0, 0x80, 0x0 ;  /* 0x000000000000781c */ /* 0x000fda0003f2f008 */
[----:B------:R-:W-:Y:S05]  /*10bf0*/  @P1 BRA `(.L_x_33) ;  /* 0x0000000000041947 */ /* 0x000fea0003800000 */
[----:B------:R-:W-:Y:S01]  /*10c00*/  BPT.TRAP 0x1 ;  /* 0x000000040000795c */ /* 0x000fe20000300000 */
.L_x_33:
[----:B------:R-:W2:Y:S01]  /*10c10*/  LDL.LU R27, [R1+0x464] ;  /* 0x00046400011b7983 */ /* 0x000ea20000300800 */
[----:B------:R-:W3:Y:S01]  /*10c20*/  LDC R24, c[0x0][0x288] ;  /* 0x0000a200ff187b82 */ /* 0x000ee20000000800 */
[----:B------:R-:W4:Y:S01]  /*10c30*/  S2R R26, SR_TID.X ;  /* 0x00000000001a7919 */ /* 0x000f220000002100 */
[----:B------:R-:W-:Y:S01]  /*10c40*/  UIADD3 UR8, UR9, UR5, URZ ;  /* 0x0000000509087290 */ /* 0x000fe2000fffe03f */
[----:B------:R-:W-:Y:S01]  /*10c50*/  ULDC UR6, c[0x0][0x284] ;  /* 0x0000a10000067ab9 */ /* 0x000fe20000000800 */
[----:B------:R-:W0:Y:S02]  /*10c60*/  LDL.LU R25, [R1+0x460] ;  /* 0x0004600001197983 */ /* 0x000e240000300800 */
[----:B------:R-:W-:Y:S01]  /*10c70*/  UISETP.GT.U32.AND UP0, UPT, UR8, 0x6, UPT ;  /* 0x000000060800788c */ /* 0x000fe2000bf04070 */
[----:B------:R-:W-:Y:S01]  /*10c80*/  IMAD.MOV.U32 R40, RZ, RZ, -0x1 ;  /* 0xffffffffff287424 */ /* 0x000fe200078e00ff */
[----:B------:R-:W-:Y:S02]  /*10c90*/  USHF.R.S32.HI UR11, URZ, 0x1f, UR10 ;  /* 0x0000001f3f0b7899 */ /* 0x000fe4000801140a */
[----:B------:R-:W-:-:S02]  /*10ca0*/  UISETP.LT.U32.AND UP0, UPT, UR9, 0x7, UP0 ;  /* 0x000000070900788c */ /* 0x000fc40008701070 */
[----:B------:R-:W-:Y:S01]  /*10cb0*/  UISETP.GE.U32.AND UP1, UPT, UR9, 0x7, UPT ;  /* 0x000000070900788c */ /* 0x000fe2000bf26070 */
[----:B------:R-:W-:Y:S01]  /*10cc0*/  ULDC.64 UR16, c[0x0][0x5d0] ;  /* 0x0001740000107ab9 */ /* 0x000fe20000000a00 */
[----:B------:R-:W-:-:S04]  /*10cd0*/  USEL UR12, URZ, 0x1, !UP0 ;  /* 0x000000013f0c7887 */ /* 0x000fc8000c000000 */
[----:B------:R-:W-:Y:S01]  /*10ce0*/  ULOP3.LUT UR4, UR4, UR12, URZ, 0x3c, !UPT ;  /* 0x0000000c04047292 */ /* 0x000fe2000f8e3c3f */
[C---:B----4-:R-:W-:Y:S01]  /*10cf0*/  LOP3.LUT R2, R26.reuse, 0x3, RZ, 0xc0, !PT ;  /* 0x000000031a027812 */ /* 0x050fe200078ec0ff */
[----:B------:R-:W-:Y:S01]  /*10d00*/  IMAD.SHL.U32 R32, R26, 0x2, RZ ;  /* 0x000000021a207824 */ /* 0x000fe200078e00ff */
[----:B------:R-:W-:-:S03]  /*10d10*/  SHF.R.U32.HI R34, RZ, 0x7, R26 ;  /* 0x00000007ff227819 */ /* 0x000fc6000001161a */
[----:B---3--:R-:W-:Y:S01]  /*10d20*/  IMAD R2, R2, -0x2, R24 ;  /* 0xfffffffe02027824 */ /* 0x008fe200078e0218 */
[----:B------:R-:W-:Y:S02]  /*10d30*/  LOP3.LUT R34, R34, 0x1, RZ, 0xc0, !PT ;  /* 0x0000000122227812 */ /* 0x000fe400078ec0ff */
[----:B------:R-:W-:-:S03]  /*10d40*/  LOP3.LUT R32, R32, 0x6, RZ, 0xc0, !PT ;  /* 0x0000000620207812 */ /* 0x000fc600078ec0ff */
[----:B------:R-:W-:Y:S02]  /*10d50*/  IMAD.SHL.U32 R35, R34, 0x40, RZ ;  /* 0x0000004022237824 */ /* 0x000fe400078e00ff */
[----:B--2---:R-:W-:-:S04]  /*10d60*/  IMAD.WIDE R38, R27, 0x100, RZ ;  /* 0x000001001b267825 */ /* 0x004fc800078e02ff */
[----:B0-----:R-:W-:Y:S01]  /*10d70*/  IMAD.SHL.U32 R0, R25, 0x100, RZ ;  /* 0x0000010019007824 */ /* 0x001fe200078e00ff */
[----:B------:R-:W-:-:S04]  /*10d80*/  PRMT R32, R32, 0x6540, R25 ;  /* 0x0000654020207816 */ /* 0x000fc80000000019 */
[----:B------:R-:W-:Y:S01]  /*10d90*/  ISETP.GE.AND P1, PT, R0, R24, PT ;  /* 0x000000180000720c */ /* 0x000fe20003f26270 */
[----:B------:R-:W-:Y:S01]  /*10da0*/  IMAD.IADD R0, R2, 0x1, -R0 ;  /* 0x0000000102007824 */ /* 0x000fe200078e0a00 */
[----:B------:R-:W-:Y:S02]  /*10db0*/  SHF.R.U32.HI R2, RZ, 0x2, R26 ;  /* 0x00000002ff027819 */ /* 0x000fe4000001161a */
[----:B------:R-:W-:Y:S01]  /*10dc0*/  LOP3.LUT R24, R26, 0x60, RZ, 0xc0, !PT ;  /* 0x000000601a187812 */ /* 0x000fe200078ec0ff */
[----:B------:R-:W-:Y:S01]  /*10dd0*/  IMAD.U32 R26, RZ, RZ, UR16 ;  /* 0x00000010ff1a7e24 */ /* 0x000fe2000f8e00ff */
[----:B------:R-:W-:Y:S02]  /*10de0*/  LOP3.LUT R2, R2, 0x7, RZ, 0xc0, !PT ;  /* 0x0000000702027812 */ /* 0x000fe400078ec0ff */
[----:B------:R-:W-:Y:S02]  /*10df0*/  SHF.R.U32.HI R24, RZ, 0x1, R24 ;  /* 0x00000001ff187819 */ /* 0x000fe40000011618 */
[----:B------:R-:W-:-:S02]  /*10e00*/  LOP3.LUT R35, R35, 0x40, R2, 0xe2, !PT ;  /* 0x0000004023237812 */ /* 0x000fc400078ee202 */
[----:B------:R-:W-:Y:S02]  /*10e10*/  IADD3 R2, RZ, -R24, -R2 ;  /* 0x80000018ff027210 */ /* 0x000fe40007ffe802 */
[----:B------:R-:W-:Y:S02]  /*10e20*/  SHF.R.S32.HI R33, RZ, 0x1f, R32 ;  /* 0x0000001fff217819 */ /* 0x000fe40000011420 */
[----:B------:R-:W-:Y:S01]  /*10e30*/  LOP3.LUT R35, R38, R35, R24, 0xfe, !PT ;  /* 0x0000002326237212 */ /* 0x000fe200078efe18 */
[----:B------:R-:W-:Y:S02]  /*10e40*/  IMAD R34, R34, -0x40, R2 ;  /* 0xffffffc022227824 */ /* 0x000fe400078e0202 */
[----:B------:R-:W-:Y:S02]  /*10e50*/  IMAD.SHL.U32 R2, R27, 0x100, RZ ;  /* 0x000001001b027824 */ /* 0x000fe400078e00ff */
[----:B------:R-:W-:-:S03]  /*10e60*/  IMAD.WIDE.U32 R26, R26, UR10, R32 ;  /* 0x0000000a1a1a7c25 */ /* 0x000fc6000f8e0020 */
[C---:B------:R-:W-:Y:S02]  /*10e70*/  IADD3 R34, -R2.reuse, UR6, R34 ;  /* 0x0000000602227c10 */ /* 0x040fe4000fffe122 */
[----:B------:R-:W-:Y:S01]  /*10e80*/  ISETP.GE.OR P1, PT, R2, UR6, P1 ;  /* 0x0000000602007c0c */ /* 0x000fe20008f26670 */
[----:B------:R-:W-:Y:S02]  /*10e90*/  UIMAD.WIDE.U32 UR6, UR8, 0x24924925, URZ ;  /* 0x24924925080678a5 */ /* 0x000fe4000f8e003f */
[----:B------:R-:W-:Y:S02]  /*10ea0*/  UIMAD UR6, UR11, UR16, URZ ;  /* 0x000000100b0672a4 */ /* 0x000fe4000f8e023f */
[----:B------:R-:W-:Y:S02]  /*10eb0*/  UIADD3 UR5, UR8, -UR7, URZ ;  /* 0x8000000708057290 */ /* 0x000fe4000fffe03f */
[----:B------:R-:W-:Y:S02]  /*10ec0*/  UIMAD UR6, UR10, UR17, UR6 ;  /* 0x000000110a0672a4 */ /* 0x000fe4000f8e0206 */
[----:B------:R-:W-:-:S04]  /*10ed0*/  ULEA.HI UR5, UR5, UR7, URZ, 0x1f ;  /* 0x0000000705057291 */ /* 0x000fc8000f8ff83f */
[----:B------:R-:W-:Y:S01]  /*10ee0*/  USHF.R.U32.HI UR5, URZ, 0x2, UR5 ;  /* 0x000000023f057899 */ /* 0x000fe20008011605 */
[----:B------:R-:W-:-:S03]  /*10ef0*/  VIADD R27, R27, UR6 ;  /* 0x000000061b1b7c36 */ /* 0x000fc60008000000 */
[----:B------:R-:W-:Y:S02]  /*10f00*/  @UP1 ULOP3.LUT UR4, UR4, 0x1, UR5, 0x78, !UPT ;  /* 0x0000000104041892 */ /* 0x000fe4000f8e7805 */
[----:B------:R-:W-:Y:S01]  /*10f10*/  UIMAD UR5, UR5, -0x7, UR8 ;  /* 0xfffffff9050578a4 */ /* 0x000fe2000f8e0208 */
[----:B------:R-:W-:Y:S11]  /*10f20*/  @P1 BRA `(.L_x_37) ;  /* 0x0000012400b41947 */ /* 0x000ff60003800000 */
[----:B------:R-:W0:Y:S01]  /*10f30*/  LDC.64 R28, c[0x0][0x5c8] ;  /* 0x00017200ff1c7b82 */ /* 0x000e220000000a00 */
[----:B------:R-:W-:Y:S01]  /*10f40*/  ULDC.64 UR6, c[0x0][0x5c0] ;  /* 0x0001700000067ab9 */ /* 0x000fe20000000a00 */
[----:B------:R-:W-:Y:S01]  /*10f50*/  BSSY B0, `(.L_x_37) ;  /* 0x000126a000007945 */ /* 0x000fe20003800000 */
[-C--:B0-----:R-:W-:Y:S01]  /*10f60*/  IMAD R2, R39, R28.reuse, RZ ;  /* 0x0000001c27027224 */ /* 0x081fe200078e02ff */
[----:B------:R-:W-:Y:S01]  /*10f70*/  SHF.L.U64.HI R36, R28, 0x3, R29 ;  /* 0x000000031c247819 */ /* 0x000fe2000001021d */
[----:B------:R-:W-:-:S04]  /*10f80*/  IMAD.WIDE.U32 R26, R35, R28, R26 ;  /* 0x0000001c231a7225 */ /* 0x000fc800078e001a */
[----:B------:R-:W-:Y:S01]  /*10f90*/  IMAD R2, R35, R29, R2 ;  /* 0x0000001d23027224 */ /* 0x000fe200078e0202 */
[----:B------:R-:W-:Y:S02]  /*10fa0*/  LEA R30, P2, R28, R26, 0x7 ;  /* 0x0000001a1c1e7211 */ /* 0x000fe400078438ff */
[----:B------:R-:W-:Y:S01]  /*10fb0*/  IADD3 R24, P1, R26, UR6, RZ ;  /* 0x000000061a187c10 */ /* 0x000fe2000ff3e0ff */
[----:B------:R-:W-:Y:S02]  /*10fc0*/  IMAD.IADD R2, R27, 0x1, R2 ;  /* 0x000000011b027824 */ /* 0x000fe400078e0202 */
[----:B------:R-:W-:-:S03]  /*10fd0*/  IMAD.SHL.U32 R27, R28, 0x8, RZ ;  /* 0x000000081c1b7824 */ /* 0x000fc600078e00ff */
[----:B------:R-:W-:Y:S02]  /*10fe0*/  LEA.HI.X R31, R28, R2, R29, 0x7, P2 ;  /* 0x000000021c1f7211 */ /* 0x000fe400010f3c1d */
[--C-:B------:R-:W-:Y:S02]  /*10ff0*/  IADD3 R26, P5, P6, R26, UR6, R27.reuse ;  /* 0x000000061a1a7c10 */ /* 0x100fe4000febe01b */
[----:B------:R-:W-:Y:S02]  /*11000*/  IADD3 R28, P2, P3, R30, UR6, R27 ;  /* 0x000000061e1c7c10 */ /* 0x000fe4000fb5e01b */
[C---:B------:R-:W-:Y:S02]  /*11010*/  IADD3.X R27, R2.reuse, UR7, R36, P5, P6 ;  /* 0x00000007021b7c10 */ /* 0x040fe4000afec424 */
[----:B------:R-:W-:Y:S02]  /*11020*/  FSETP.NEU.AND P5, PT, RZ, UR21, PT ;  /* 0x00000015ff007c0b */ /* 0x000fe4000bfad000 */
[----:B------:R-:W-:-:S02]  /*11030*/  IADD3.X R25, R2, UR7, RZ, P1, !PT ;  /* 0x0000000702197c10 */ /* 0x000fc40008ffe4ff */
[----:B------:R-:W-:Y:S02]  /*11040*/  IADD3 R30, P1, R30, UR6, RZ ;  /* 0x000000061e1e7c10 */ /* 0x000fe4000ff3e0ff */
[C---:B------:R-:W-:Y:S02]  /*11050*/  IADD3.X R29, R31.reuse, UR7, R36, P2, P3 ;  /* 0x000000071f1d7c10 */ /* 0x040fe400097e6424 */
[----:B------:R-:W-:-:S05]  /*11060*/  IADD3.X R31, R31, UR7, RZ, P1, !PT ;  /* 0x000000071f1f7c10 */ /* 0x000fca0008ffe4ff */
[----:B------:R-:W-:Y:S05]  /*11070*/  @!P5 BRA `(.L_x_38) ;  /* 0x000000d800f8d947 */ /* 0x000fea0003800000 */
[----:B------:R-:W-:Y:S01]  /*11080*/  ULDC.64 UR6, c[0x0][0x5b8] ;  /* 0x00016e0000067ab9 */ /* 0x000fe20000000a00 */
[----:B------:R-:W-:Y:S01]  /*11090*/  BSSY B1, `(.L_x_39) ;  /* 0x0000013000017945 */ /* 0x000fe20003800000 */
[----:B------:R-:W-:Y:S01]  /*110a0*/  IMAD.U32 R2, RZ, RZ, UR6 ;  /* 0x00000006ff027e24 */ /* 0x000fe2000f8e00ff */
[----:B------:R-:W-:-:S03]  /*110b0*/  UIMAD UR6, UR11, UR6, URZ ;  /* 0x000000060b0672a4 */ /* 0x000fc6000f8e023f */
[----:B------:R-:W-:Y:S01]  /*110c0*/  IMAD.WIDE.U32 R32, R2, UR10, R32 ;  /* 0x0000000a02207c25 */ /* 0x000fe2000f8e0020 */
[----:B------:R-:W-:-:S03]  /*110d0*/  UIMAD UR6, UR10, UR7, UR6 ;  /* 0x000000070a0672a4 */ /* 0x000fc6000f8e0206 */
[----:B------:R-:W-:Y:S01]  /*110e0*/  IMAD.MOV.U32 R36, RZ, RZ, R32 ;  /* 0x000000ffff247224 */ /* 0x000fe200078e0020 */
[----:B------:R-:W-:Y:S02]  /*110f0*/  ULDC.64 UR10, c[0x0][0x5a8] ;  /* 0x00016a00000a7ab9 */ /* 0x000fe40000000a00 */
[----:B------:R-:W-:Y:S01]  /*11100*/  VIADD R37, R33, UR6 ;  /* 0x0000000621257c36 */ /* 0x000fe20008000000 */
[----:B------:R-:W-:Y:S02]  /*11110*/  ULDC.64 UR6, c[0x0][0x5b0] ;  /* 0x00016c0000067ab9 */ /* 0x000fe40000000a00 */
[----:B------:R-:W-:Y:S02]  /*11120*/  IMAD R2, R39, UR6, RZ ;  /* 0x0000000627027c24 */ /* 0x000fe4000f8e02ff */
[----:B------:R-:W-:-:S04]  /*11130*/  IMAD.WIDE.U32 R32, R35, UR6, R36 ;  /* 0x0000000623207c25 */ /* 0x000fc8000f8e0024 */
[----:B------:R-:W-:Y:S01]  /*11140*/  IMAD R2, R35, UR7, R2 ;  /* 0x0000000723027c24 */ /* 0x000fe2000f8e0202 */
[----:B------:R-:W-:-:S04]  /*11150*/  IADD3 R32, P1, R32, UR10, RZ ;  /* 0x0000000a20207c10 */ /* 0x000fc8000ff3e0ff */
[--C-:B------:R-:W-:Y:S02]  /*11160*/  IADD3.X R33, R33, UR11, R2.reuse, P1, !PT ;  /* 0x0000000b21217c10 */ /* 0x100fe40008ffe402 */
[----:B------:R-:W-:Y:S02]  /*11170*/  ISETP.GE.AND P1, PT, R34, 0x1, PT ;  /* 0x000000012200780c */ /* 0x000fe40003f26270 */
[----:B------:R-:W-:Y:S02]  /*11180*/  PRMT R2, RZ, 0x7610, R2 ;  /* 0x00007610ff027816 */ /* 0x000fe40000000002 */
[----:B------:R-:W-:-:S13]  /*11190*/  ISETP.LT.OR P2, PT, R0, 0x1, !P1 ;  /* 0x000000010000780c */ /* 0x000fda0004f41670 */
[----:B------:R-:W-:Y:S05]  /*111a0*/  @P2 BRA `(.L_x_40) ;  /* 0x0000000000042947 */ /* 0x000fea0003800000 */
[----:B------:R0:W5:Y:S02]  /*111b0*/  LDG.E.U8 R2, desc[UR14][R32.64] ;  /* 0x0000000e20027981 */ /* 0x000164000c1e1100 */
.L_x_40:
[----:B------:R-:W-:Y:S05]  /*111c0*/  BSYNC B1 ;  /* 0x0000000000017941 */ /* 0x000fea0003800000 */
.L_x_39:
[----:B-----5:R-:W-:Y:S01]  /*111d0*/  LOP3.LUT R2, R2, 0xff, RZ, 0xc0, !PT ;  /* 0x000000ff02027812 */ /* 0x020fe200078ec0ff */
[----:B------:R-:W-:Y:S03]  /*111e0*/  BSSY B1, `(.L_x_41) ;  /* 0x000000b000017945 */ /* 0x000fe60003800000 */
[----:B------:R-:W-:-:S05]  /*111f0*/  F2FP.F16.E4M3.UNPACK_B R2, R2 ;  /* 0x00000002ff02723e */ /* 0x000fca00020006ff */
[----:B------:R-:W-:-:S05]  /*11200*/  HADD2.F32 R2, -RZ, R2.H0_H0 ;  /* 0x20000002ff027230 */ /* 0x000fca0000004100 */
[----:B------:R-:W-:-:S04]  /*11210*/  FMUL R2, R2, UR21 ;  /* 0x0000001502027c20 */ /* 0x000fc80008400000 */
[--C-:B------:R-:W-:Y:S01]  /*11220*/  FFMA R3, R3, UR20, R2.reuse ;  /* 0x0000001403037c23 */ /* 0x100fe20008000002 */
[----:B------:R-:W-:-:S04]  /*11230*/  PRMT R2, RZ, 0x7610, R2 ;  /* 0x00007610ff027816 */ /* 0x000fc80000000002 */
[----:B------:R-:W-:-:S05]  /*11240*/  F2FP.SATFINITE.E4M3.F32.PACK_AB_MERGE_C R3, RZ, R3, RZ ;  /* 0x00000003ff03723e */ /* 0x000fca00048070ff */
[----:B------:R2:W-:Y:S01]  /*11250*/  @!P2 STG.E.U8 desc[UR14][R24.64], R3 ;  /* 0x000000031800a986 */ /* 0x0005e2000c10110e */
[----:B------:R-:W-:-:S13]  /*11260*/  ISETP.LT.OR P2, PT, R0, 0x2, !P1 ;  /* 0x000000020000780c */ /* 0x000fda0004f41670 */
[----:B--2---:R-:W-:Y:S05]  /*11270*/  @P2 BRA `(.L_x_42) ;  /* 0x0000000000042947 */ /* 0x004fea0003800000 */
[----:B------:R2:W5:Y:S02]  /*11280*/  LDG.E.U8 R2, desc[UR14][R32.64+0x1] ;  /* 0x0000010e20027981 */ /* 0x000564000c1e1100 */
.L_x_42:
[----:B------:R-:W-:Y:S05]  /*11290*/  BSYNC B1 ;  /* 0x0000000000017941 */ /* 0x000fea0003800000 */
.L_x_41:
[----:B-----5:R-:W-:Y:S01]  /*112a0*/  LOP3.LUT R2, R2, 0xff, RZ, 0xc0, !PT ;  /* 0x000000ff02027812 */ /* 0x020fe200078ec0ff */
[----:B------:R-:W-:Y:S03]  /*112b0*/  BSSY B1, `(.L_x_43) ;  /* 0x0000013000017945 */ /* 0x000fe60003800000 */
[----:B------:R-:W-:-:S05]  /*112c0*/  F2FP.F16.E4M3.UNPACK_B R2, R2 ;  /* 0x00000002ff02723e */ /* 0x000fca00020006ff */
[----:B------:R-:W-:-:S05]  /*112d0*/  HADD2.F32 R2, -RZ, R2.H0_H0 ;  /* 0x20000002ff027230 */ /* 0x000fca0000004100 */
[----:B------:R-:W-:-:S04]  /*112e0*/  FMUL R2, R2, UR21 ;  /* 0x0000001502027c20 */ /* 0x000fc80008400000 */
[----:B------:R-:W-:-:S05]  /*112f0*/  FFMA R4, R4, UR20, R2 ;  /* 0x0000001404047c23 */ /* 0x000fca0008000002 */
[----:B------:R-:W-:-:S05]  /*11300*/  F2FP.SATFINITE.E4M3.F32.PACK_AB_MERGE_C R4, RZ, R4, RZ ;  /* 0x00000004ff04723e */ /* 0x000fca00048070ff */
[----:B------:R3:W-:Y:S01]  /*11310*/  @!P2 STG.E.U8 desc[UR14][R24.64+0x1], R4 ;  /* 0x000001041800a986 */ /* 0x0007e2000c10110e */
[----:B------:R-:W-:-:S05]  /*11320*/  IADD3 R2, P2, R35, 0x8, RZ ;  /* 0x0000000823027810 */ /* 0x000fca0007f5e0ff */
[----:B------:R-:W-:-:S04]  /*11330*/  IMAD.X R3, RZ, RZ, R39, P2 ;  /* 0x000000ffff037224 */ /* 0x000fc800010e0627 */
[----:B------:R-:W-:-:S04]  /*11340*/  IMAD R3, R3, UR6, RZ ;  /* 0x0000000603037c24 */ /* 0x000fc8000f8e02ff */
[C---:B---3--:R-:W-:Y:S02]  /*11350*/  IMAD R4, R2.reuse, UR7, R3 ;  /* 0x0000000702047c24 */ /* 0x048fe4000f8e0203 */
[----:B------:R-:W-:-:S03]  /*11360*/  IMAD.WIDE.U32 R2, R2, UR6, R36 ;  /* 0x0000000602027c25 */ /* 0x000fc6000f8e0024 */
[----:B------:R-:W-:-:S04]  /*11370*/  IADD3 R2, P2, R2, UR10, RZ ;  /* 0x0000000a02027c10 */ /* 0x000fc8000ff5e0ff */
[--C-:B------:R-:W-:Y:S02]  /*11380*/  IADD3.X R3, R3, UR11, R4.reuse, P2, !PT ;  /* 0x0000000b03037c10 */ /* 0x100fe400097fe404 */
[----:B------:R-:W-:Y:S02]  /*11390*/  ISETP.GE.AND P2, PT, R34, 0x9, PT ;  /* 0x000000092200780c */ /* 0x000fe40003f46270 */
[----:B------:R-:W-:Y:S02]  /*113a0*/  PRMT R4, RZ, 0x7610, R4 ;  /* 0x00007610ff047816 */ /* 0x000fe40000000004 */
[----:B------:R-:W-:-:S13]  /*113b0*/  ISETP.LT.OR P3, PT, R0, 0x1, !P2 ;  /* 0x000000010000780c */ /* 0x000fda0005761670 */
[----:B------:R-:W-:Y:S05]  /*113c0*/  @P3 BRA `(.L_x_44) ;  /* 0x0000000000043947 */ /* 0x000fea0003800000 */
[----:B------:R3:W5:Y:S02]  /*113d0*/  LDG.E.U8 R4, desc[UR14][R2.64] ;  /* 0x0000000e02047981 */ /* 0x000764000c1e1100 */
.L_x_44:
[----:B------:R-:W-:Y:S05]  /*113e0*/  BSYNC B1 ;  /* 0x0000000000017941 */ /* 0x000fea0003800000 */
.L_x_43:
        /* <DEDUP_REMOVED lines=10> */
[----:B----4-:R-:W-:Y:S05]  /*11490*/  @P3 BRA `(.L_x_46) ;  /* 0x0000000000043947 */ /* 0x010fea0003800000 */
[----:B------:R4:W5:Y:S02]  /*114a0*/  LDG.E.U8 R4, desc[UR14][R2.64+0x1] ;  /* 0x0000010e02047981 */ /* 0x000964000c1e1100 */
.L_x_46:
[----:B------:R-:W-:Y:S05]  /*114b0*/  BSYNC B1 ;  /* 0x0000000000017941 */ /* 0x000fea0003800000 */
.L_x_45:
[----:B-----5:R-:W-:Y:S01]  /*114c0*/  LOP3.LUT R4, R4, 0xff, RZ, 0xc0, !PT ;  /* 0x000000ff04047812 */ /* 0x020fe200078ec0ff */
[----:B------:R-:W-:Y:S01]  /*114d0*/  BSSY B1, `(.L_x_47) ;  /* 0x000000b000017945 */ /* 0x000fe20003800000 */
[----:B------:R-:W-:Y:S02]  /*114e0*/  ISETP.LT.OR P5, PT, R0, 0x9, !P1 ;  /* 0x000000090000780c */ /* 0x000fe40004fa1670 */
[----:B------:R-:W-:-:S05]  /*114f0*/  F2FP.F16.E4M3.UNPACK_B R4, R4 ;  /* 0x00000004ff04723e */ /* 0x000fca00020006ff */
[----:B------:R-:W-:-:S05]  /*11500*/  HADD2.F32 R4, -RZ, R4.H0_H0 ;  /* 0x20000004ff047230 */ /* 0x000fca0000004100 */
[----:B------:R-:W-:-:S04]  /*11510*/  FMUL R4, R4, UR21 ;  /* 0x0000001504047c20 */ /* 0x000fc80008400000 */
[--C-:B------:R-:W-:Y:S01]  /*11520*/  FFMA R6, R6, UR20, R4.reuse ;  /* 0x0000001406067c23 */ /* 0x100fe20008000004 */
[----:B------:R-:W-:-:S04]  /*11530*/  PRMT R4, RZ, 0x7610, R4 ;  /* 0x00007610ff047816 */ /* 0x000fc80000000004 */
[----:B------:R-:W-:-:S05]  /*11540*/  F2FP.SATFINITE.E4M3.F32.PACK_AB_MERGE_C R6, RZ, R6, RZ ;  /* 0x00000006ff06723e */ /* 0x000fca00048070ff */
[----:B------:R0:W-:Y:S01]  /*11550*/  @!P3 STG.E.U8 desc[UR14][R26.64+0x1], R6 ;  /* 0x000001061a00b986 */ /* 0x0001e2000c10110e */
[----:B------:R-:W-:Y:S05]  /*11560*/  @P5 BRA `(.L_x_48) ;  /* 0x0000000000045947 */ /* 0x000fea0003800000 */
[----:B------:R0:W5:Y:S02]  /*11570*/  LDG.E.U8 R4, desc[UR14][R32.64+0x8] ;  /* 0x0000080e20047981 */ /* 0x000164000c1e1100 */
.L_x_48:
[----:B------:R-:W-:Y:S05]  /*11580*/  BSYNC B1 ;  /* 0x0000000000017941 */ /* 0x000fea0003800000 */
.L_x_47:
        /* <DEDUP_REMOVED lines=12> */
.L_x_50:
[----:B------:R-:W-:Y:S05]  /*11650*/  BSYNC B1 ;  /* 0x0000000000017941 */ /* 0x000fea0003800000 */
.L_x_49:
        /* <DEDUP_REMOVED lines=12> */
.L_x_52:
[----:B------:R-:W-:Y:S05]  /*11720*/  BSYNC B1 ;  /* 0x0000000000017941 */ /* 0x000fea0003800000 */
.L_x_51:
        /* <DEDUP_REMOVED lines=12> */
.L_x_54:
[----:B------:R-:W-:Y:S05]  /*117f0*/  BSYNC B1 ;  /* 0x0000000000017941 */ /* 0x000fea0003800000 */
.L_x_53:
        /* <DEDUP_REMOVED lines=12> */
.L_x_56:
[----:B------:R-:W-:Y:S05]  /*118c0*/  BSYNC B1 ;  /* 0x0000000000017941 */ /* 0x000fea0003800000 */
.L_x_55:
        /* <DEDUP_REMOVED lines=12> */
.L_x_58:
[----:B------:R-:W-:Y:S05]  /*11990*/  BSYNC B1 ;  /* 0x0000000000017941 */ /* 0x000fea0003800000 */
.L_x_57:
        /* <DEDUP_REMOVED lines=12> */
.L_x_60:
[----:B------:R-:W-:Y:S05]  /*11a60*/  BSYNC B1 ;  /* 0x0000000000017941 */ /* 0x000fea0003800000 */
.L_x_59:
        /* <DEDUP_REMOVED lines=12> */
.L_x_62:
[----:B------:R-:W-:Y:S05]  /*11b30*/  BSYNC B1 ;  /* 0x0000000000017941 */ /* 0x000fea0003800000 */
.L_x_61:
        /* <DEDUP_REMOVED lines=12> */
.L_x_64:
[----:B------:R-:W-:Y:S05]  /*11c00*/  BSYNC B1 ;  /* 0x0000000000017941 */ /* 0x000fea0003800000 */
.L_x_63:
        /* <DEDUP_REMOVED lines=12> */
.L_x_66:
[----:B------:R-:W-:Y:S05]  /*11cd0*/  BSYNC B1 ;  /* 0x0000000000017941 */ /* 0x000fea0003800000 */
.L_x_65:
        /* <DEDUP_REMOVED lines=12> */
.L_x_68:
[----:B------:R-:W-:Y:S05]  /*11da0*/  BSYNC B1 ;  /* 0x0000000000017941 */ /* 0x000fea0003800000 */
.L_x_67:
        /* <DEDUP_REMOVED lines=12> */
.L_x_70:
[----:B------:R-:W-:Y:S05]  /*11e70*/  BSYNC B1 ;  /* 0x0000000000017941 */ /* 0x000fea0003800000 */
.L_x_69:
        /* <DEDUP_REMOVED lines=12> */
.L_x_72:
[----:B------:R-:W-:Y:S05]  /*11f40*/  BSYNC B1 ;  /* 0x0000000000017941 */ /* 0x000fea0003800000 */
.L_x_71:
        /* <DEDUP_REMOVED lines=12> */
.L_x_74:
[----:B------:R-:W-:Y:S05]  /*12010*/  BSYNC B1 ;  /* 0x0000000000017941 */ /* 0x000fea0003800000 */
.L_x_73:
        /* <DEDUP_REMOVED lines=12> */
.L_x_76:
[----:B------:R-:W-:Y:S05]  /*120e0*/  BSYNC B1 ;  /* 0x0000000000017941 */ /* 0x000fea0003800000 */
.L_x_75:
        /* <DEDUP_REMOVED lines=12> */
.L_x_78:
[----:B------:R-:W-:Y:S05]  /*121b0*/  BSYNC B1 ;  /* 0x0000000000017941 */ /* 0x000fea0003800000 */
.L_x_77:
        /* <DEDUP_REMOVED lines=12> */
.L_x_80:
[----:B------:R-:W-:Y:S05]  /*12280*/  BSYNC B1 ;  /* 0x0000000000017941 */ /* 0x000fea0003800000 */
.L_x_79:
        /* <DEDUP_REMOVED lines=12> */
.L_x_82:
[----:B------:R-:W-:Y:S05]  /*12350*/  BSYNC B1 ;  /* 0x0000000000017941 */ /* 0x000fea0003800000 */
.L_x_81:
        /* <DEDUP_REMOVED lines=12> */
.L_x_84:
[----:B------:R-:W-:Y:S05]  /*12420*/  BSYNC B1 ;  /* 0x0000000000017941 */ /* 0x000fea0003800000 */
.L_x_83:
        /* <DEDUP_REMOVED lines=12> */
.L_x_86:
[----:B------:R-:W-:Y:S05]  /*124f0*/  BSYNC B1 ;  /* 0x0000000000017941 */ /* 0x000fea0003800000 */
.L_x_85:
        /* <DEDUP_REMOVED lines=12> */
.L_x_88:
[----:B------:R-:W-:Y:S05]  /*125c0*/  BSYNC B1 ;  /* 0x0000000000017941 */ /* 0x000fea0003800000 */
.L_x_87:
        /* <DEDUP_REMOVED lines=12> */
.L_x_90:
[----:B------:R-:W-:Y:S05]  /*12690*/  BSYNC B1 ;  /* 0x0000000000017941 */ /* 0x000fea0003800000 */
.L_x_89:
        /* <DEDUP_REMOVED lines=12> */
.L_x_92:
[----:B------:R-:W-:Y:S05]  /*12760*/  BSYNC B1 ;  /* 0x0000000000017941 */ /* 0x000fea0003800000 */
.L_x_91:
        /* <DEDUP_REMOVED lines=12> */
.L_x_94:
[----:B------:R-:W-:Y:S05]  /*12830*/  BSYNC B1 ;  /* 0x0000000000017941 */ /* 0x000fea0003800000 */
.L_x_93:
        /* <DEDUP_REMOVED lines=12> */
.L_x_96:
[----:B------:R-:W-:Y:S05]  /*12900*/  BSYNC B1 ;  /* 0x0000000000017941 */ /* 0x000fea0003800000 */
.L_x_95:
        /* <DEDUP_REMOVED lines=12> */
.L_x_98:
[----:B------:R-:W-:Y:S05]  /*129d0*/  BSYNC B1 ;  /* 0x0000000000017941 */ /* 0x000fea0003800000 */
.L_x_97:
        /* <DEDUP_REMOVED lines=12> */
.L_x_100:
[----:B------:R-:W-:Y:S05]  /*12aa0*/  BSYNC B1 ;  /* 0x0000000000017941 */ /* 0x000fea0003800000 */
.L_x_99:
        /* <DEDUP_REMOVED lines=12> */
.L_x_102:
[----:B------:R-:W-:Y:S05]  /*12b70*/  BSYNC B1 ;  /* 0x0000000000017941 */ /* 0x000fea0003800000 */
.L_x_101:
        /* <DEDUP_REMOVED lines=12> */
.L_x_104:
[----:B------:R-:W-:Y:S05]  /*12c40*/  BSYNC B1 ;  /* 0x0000000000017941 */ /* 0x000fea0003800000 */
.L_x_103:
        /* <DEDUP_REMOVED lines=12> */
.L_x_106:
[----:B------:R-:W-:Y:S05]  /*12d10*/  BSYNC B1 ;  /* 0x0000000000017941 */ /* 0x000fea0003800000 */
.L_x_105:
        /* <DEDUP_REMOVED lines=12> */
.L_x_108:
[----:B------:R-:W-:Y:S05]  /*12de0*/  BSYNC B1 ;  /* 0x0000000000017941 */ /* 0x000fea0003800000 */
.L_x_107:
        /* <DEDUP_REMOVED lines=12> */
.L_x_110:
[----:B------:R-:W-:Y:S05]  /*12eb0*/  BSYNC B1 ;  /* 0x0000000000017941 */ /* 0x000fea0003800000 */
.L_x_109:
        /* <DEDUP_REMOVED lines=12> */
.L_x_112:
[----:B------:R-:W-:Y:S05]  /*12f80*/  BSYNC B1 ;  /* 0x0000000000017941 */ /* 0x000fea0003800000 */
.L_x_111:
        /* <DEDUP_REMOVED lines=12> */
.L_x_114:
[----:B------:R-:W-:Y:S05]  /*13050*/  BSYNC B1 ;  /* 0x0000000000017941 */ /* 0x000fea0003800000 */
.L_x_113:
        /* <DEDUP_REMOVED lines=12> */
.L_x_116:
[----:B------:R-:W-:Y:S05]  /*13120*/  BSYNC B1 ;  /* 0x0000000000017941 */ /* 0x000fea0003800000 */
.L_x_115:
        /* <DEDUP_REMOVED lines=12> */
.L_x_118:
[----:B------:R-:W-:Y:S05]  /*131f0*/  BSYNC B1 ;  /* 0x0000000000017941 */ /* 0x000fea0003800000 */
.L_x_117:
        /* <DEDUP_REMOVED lines=12> */
.L_x_120:
[----:B------:R-:W-:Y:S05]  /*132c0*/  BSYNC B1 ;  /* 0x0000000000017941 */ /* 0x000fea0003800000 */
.L_x_119:
        /* <DEDUP_REMOVED lines=12> */
.L_x_122:
[----:B------:R-:W-:Y:S05]  /*13390*/  BSYNC B1 ;  /* 0x0000000000017941 */ /* 0x000fea0003800000 */
.L_x_121:
[----:B-----5:R-:W-:Y:S01]  /*133a0*/  LOP3.LUT R4, R4, 0xff, RZ, 0xc0, !PT ;  /* 0x000000ff04047812 */ /* 0x020fe200078ec0ff */
[----:B------:R-:W-:Y:S01]  /*133b0*/  BSSY B1, `(.L_x_123) ;  /* 0x000000b000017945 */ /* 0x000fe20003800000 */
[----:B------:R-:W-:Y:S02]  /*133c0*/  ISETP.LT.OR P5, PT, R0, 0x51, !P2 ;  /* 0x000000510000780c */ /* 0x000fe400057a1670 */
[----:B------:R-:W-:-:S05]  /*133d0*/  F2FP.F16.E4M3.UNPACK_B R4, R4 ;  /* 0x00000004ff04723e */ /* 0x000fca00020006ff */
[----:B------:R-:W-:-:S05]  /*133e0*/  HADD2.F32 R4, -RZ, R4.H0_H0 ;  /* 0x20000004ff047230 */ /* 0x000fca0000004100 */
[----:B------:R-:W-:-:S04]  /*133f0*/  FMUL R4, R4, UR21 ;  /* 0x0000001504047c20 */ /* 0x000fc80008400000 */
[----:B------:R-:W-:-:S05]  /*13400*/  FFMA R4, R172, UR20, R4 ;  /* 0x00000014ac047c23 */ /* 0x000fca0008000004 */
[----:B------:R-:W-:Y:S02]  /*13410*/  F2FP.SATFINITE.E4M3.F32.PACK_AB_MERGE_C R5, RZ, R4, RZ ;  /* 0x00000004ff05723e */ /* 0x000fe400048070ff */
[----:B------:R-:W-:-:S03]  /*13420*/  PRMT R4, RZ, 0x7610, R4 ;  /* 0x00007610ff047816 */ /* 0x000fc60000000004 */
[----:B------:R0:W-:Y:S01]  /*13430*/  @!P3 STG.E.U8 desc[UR14][R24.64+0x51], R5 ;  /* 0x000051051800b986 */ /* 0x0001e2000c10110e */
[----:B------:R-:W-:Y:S05]  /*13440*/  @P5 BRA `(.L_x_124) ;  /* 0x0000000000045947 */ /* 0x000fea0003800000 */
[----:B------:R0:W5:Y:S02]  /*13450*/  LDG.E.U8 R4, desc[UR14][R2.64+0x50] ;  /* 0x0000500e02047981 */ /* 0x000164000c1e1100 */
.L_x_124:
[----:B------:R-:W-:Y:S05]  /*13460*/  BSYNC B1 ;  /* 0x0000000000017941 */ /* 0x000fea0003800000 */
.L_x_123:
[----:B-----5:R-:W-:Y:S01]  /*13470*/  LOP3.LUT R4, R4, 0xff, RZ, 0xc0, !PT ;  /* 0x000000ff04047812 */ /* 0x020fe200078ec0ff */
[----:B------:R-:W-:Y:S01]  /*13480*/  BSSY B1, `(.L_x_125) ;  /* 0x000000b000017945 */ /* 0x000fe20003800000 */
[----:B------:R-:W-:Y:S02]  /*13490*/  ISETP.LT.OR P3, PT, R0, 0x52, !P2 ;  /* 0x000000520000780c */ /* 0x000fe40005761670 */
[----:B------:R-:W-:-:S05]  /*134a0*/  F2FP.F16.E4M3.UNPACK_B R4, R4 ;  /* 0x00000004ff04723e */ /* 0x000fca00020006ff */
[----:B------:R-:W-:-:S05]  /*134b0*/  HADD2.F32 R4, -RZ, R4.H0_H0 ;  /* 0x20000004ff047230 */ /* 0x000fca0000004100 */
[----:B------:R-:W-:-:S04]  /*134c0*/  FMUL R4, R4, UR21 ;  /* 0x0000001504047c20 */ /* 0x000fc80008400000 */
[----:B------:R-:W-:-:S05]  /*134d0*/  FFMA R4, R173, UR20, R4 ;  /* 0x00000014ad047c23 */ /* 0x000fca0008000004 */
[----:B0-----:R-:W-:Y:S02]  /*134e0*/  F2FP.SATFINITE.E4M3.F32.PACK_AB_MERGE_C R5, RZ, R4, RZ ;  /* 0x00000004ff05723e */ /* 0x001fe400048070ff */
[----:B------:R-:W-:-:S03]  /*134f0*/  PRMT R4, RZ, 0x7610, R4 ;  /* 0x00007610ff047816 */ /* 0x000fc60000000004 */
[----:B------:R0:W-:Y:S01]  /*13500*/  @!P5 STG.E.U8 desc[UR14][R26.64+0x50], R5 ;  /* 0x000050051a00d986 */ /* 0x0001e2000c10110e */
[----:B------:R-:W-:Y:S05]  /*13510*/  @P3 BRA `(.L_x_126) ;  /* 0x0000000000043947 */ /* 0x000fea0003800000 */
[----:B------:R0:W5:Y:S02]  /*13520*/  LDG.E.U8 R4, desc[UR14][R2.64+0x51] ;  /* 0x0000510e02047981 */ /* 0x000164000c1e1100 */
.L_x_126:
[----:B------:R-:W-:Y:S05]  /*13530*/  BSYNC B1 ;  /* 0x0000000000017941 */ /* 0x000fea0003800000 */
.L_x_125:
        /* <DEDUP_REMOVED lines=12> */
.L_x_128:
[----:B------:R-:W-:Y:S05]  /*13600*/  BSYNC B1 ;  /* 0x0000000000017941 */ /* 0x000fea0003800000 */
.L_x_127:
        /* <DEDUP_REMOVED lines=12> */
.L_x_130:
[----:B------:R-:W-:Y:S05]  /*136d0*/  BSYNC B1 ;  /* 0x0000000000017941 */ /* 0x000fea0003800000 */
.L_x_129:
[----:B-----5:R-:W-:Y:S01]  /*136e0*/  LOP3.LUT R4, R4, 0xff, RZ, 0xc0, !PT ;  /* 0x000000ff04047812 */ /* 0x020fe200078ec0ff */
[----:B------:R-:W-:Y:S01]  /*136f0*/  BSSY B1, `(.L_x_131) ;  /* 0x000000b000017945 */ /* 0x000fe20003800000 */
[----:B------:R-:W-:Y:S02]  /*13700*/  ISETP.LT.OR P5, PT, R0, 0x59, !P2 ;  /* 0x000000590000780c */ /* 0x000fe400057a1670 */
[----:B------:R-:W-:-:S05]  /*13710*/  F2FP.F16.E4M3.UNPACK_B R4, R4 ;  /* 0x00000004ff04723e */ /* 0x000fca00020006ff */
[----:B------:R-:W-:-:S05]  /*13720*/  HADD2.F32 R4, -RZ, R4.H0_H0 ;  /* 0x20000004ff047230 */ /* 0x000fca0000004100 */
[----:B0-----:R-:W-:Y:S01]  /*13730*/  FMUL R5, R4, UR21 ;  /* 0x0000001504057c20 */ /* 0x001fe20008400000 */
[----:B------:R-:W-:-:S03]  /*13740*/  PRMT R4, RZ, 0x7610, R4 ;  /* 0x00007610ff047816 */ /* 0x000fc60000000004 */
[----:B------:R-:W-:-:S05]  /*13750*/  FFMA R5, R176, UR20, R5 ;  /* 0x00000014b0057c23 */ /* 0x000fca0008000005 */
[----:B------:R-:W-:-:S05]  /*13760*/  F2FP.SATFINITE.E4M3.F32.PACK_AB_MERGE_C R5, RZ, R5, RZ ;  /* 0x00000005ff05723e */ /* 0x000fca00048070ff */
[----:B------:R0:W-:Y:S01]  /*13770*/  @!P3 STG.E.U8 desc[UR14][R24.64+0x59], R5 ;  /* 0x000059051800b986 */ /* 0x0001e2000c10110e */
[----:B------:R-:W-:Y:S05]  /*13780*/  @P5 BRA `(.L_x_132) ;  /* 0x0000000000045947 */ /* 0x000fea0003800000 */
[----:B------:R0:W5:Y:S02]  /*13790*/  LDG.E.U8 R4, desc[UR14][R2.64+0x58] ;  /* 0x0000580e02047981 */ /* 0x000164000c1e1100 */
.L_x_132:
[----:B------:R-:W-:Y:S05]  /*137a0*/  BSYNC B1 ;  /* 0x0000000000017941 */ /* 0x000fea0003800000 */
.L_x_131:
        /* <DEDUP_REMOVED lines=12> */
.L_x_134:
[----:B------:R-:W-:Y:S05]  /*13870*/  BSYNC B1 ;  /* 0x0000000000017941 */ /* 0x000fea0003800000 */
.L_x_133:
        /* <DEDUP_REMOVED lines=12> */
.L_x_136:
[----:B------:R-:W-:Y:S05]  /*13940*/  BSYNC B1 ;  /* 0x0000000000017941 */ /* 0x000fea0003800000 */
.L_x_135:
        /* <DEDUP_REMOVED lines=12> */
.L_x_138:
[----:B------:R-:W-:Y:S05]  /*13a10*/  BSYNC B1 ;  /* 0x0000000000017941 */ /* 0x000fea0003800000 */
.L_x_137:
        /* <DEDUP_REMOVED lines=12> */
.L_x_140:
[----:B------:R-:W-:Y:S05]  /*13ae0*/  BSYNC B1 ;  /* 0x0000000000017941 */ /* 0x000fea0003800000 */
.L_x_139:
        /* <DEDUP_REMOVED lines=12> */
.L_x_142:
[----:B------:R-:W-:Y:S05]  /*13bb0*/  BSYNC B1 ;  /* 0x0000000000017941 */ /* 0x000fea0003800000 */
.L_x_141:
        /* <DEDUP_REMOVED lines=12> */
.L_x_144:
[----:B------:R-:W-:Y:S05]  /*13c80*/  BSYNC B1 ;  /* 0x0000000000017941 */ /* 0x000fea0003800000 */
.L_x_143:
        /* <DEDUP_REMOVED lines=12> */
.L_x_146:
[----:B------:R-:W-:Y:S05]  /*13d50*/  BSYNC B1 ;  /* 0x0000000000017941 */ /* 0x000fea0003800000 */
.L_x_145:
        /* <DEDUP_REMOVED lines=12> */
.L_x_148:
[----:B------:R-:W-:Y:S05]  /*13e20*/  BSYNC B1 ;  /* 0x0000000000017941 */ /* 0x000fea0003800000 */
.L_x_147:
        /* <DEDUP_REMOVED lines=12> */
.L_x_150:
[----:B------:R-:W-:Y:S05]  /*13ef0*/  BSYNC B1 ;  /* 0x0000000000017941 */ /* 0x000fea0003800000 */
.L_x_149:
        /* <DEDUP_REMOVED lines=12> */
.L_x_152:
[----:B------:R-:W-:Y:S05]  /*13fc0*/  BSYNC B1 ;  /* 0x0000000000017941 */ /* 0x000fea0003800000 */
.L_x_151:
        /* <DEDUP_REMOVED lines=12> */
.L_x_154:
[----:B------:R-:W-:Y:S05]  /*14090*/  BSYNC B1 ;  /* 0x0000000000017941 */ /* 0x000fea0003800000 */
.L_x_153:
        /* <DEDUP_REMOVED lines=12> */
.L_x_156:
[----:B------:R-:W-:Y:S05]  /*14160*/  BSYNC B1 ;  /* 0x0000000000017941 */ /* 0x000fea0003800000 */
.L_x_155:
        /* <DEDUP_REMOVED lines=12> */
.L_x_158:
[----:B------:R-:W-:Y:S05]  /*14230*/  BSYNC B1 ;  /* 0x0000000000017941 */ /* 0x000fea0003800000 */
.L_x_157:
        /* <DEDUP_REMOVED lines=12> */
.L_x_160:
[----:B------:R-:W-:Y:S05]  /*14300*/  BSYNC B1 ;  /* 0x0000000000017941 */ /* 0x000fea0003800000 */
.L_x_159:
        /* <DEDUP_REMOVED lines=12> */
.L_x_162:
[----:B------:R-:W-:Y:S05]  /*143d0*/  BSYNC B1 ;  /* 0x0000000000017941 */ /* 0x000fea0003800000 */
.L_x_161:
        /* <DEDUP_REMOVED lines=12> */
.L_x_164:
[----:B------:R-:W-:Y:S05]  /*144a0*/  BSYNC B1 ;  /* 0x0000000000017941 */ /* 0x000fea0003800000 */
.L_x_163:
        /* <DEDUP_REMOVED lines=12> */
.L_x_166:
[----:B------:R-:W-:Y:S05]  /*14570*/  BSYNC B1 ;  /* 0x0000000000017941 */ /* 0x000fea0003800000 */
.L_x_165:
        /* <DEDUP_REMOVED lines=12> */
.L_x_168:
[----:B------:R-:W-:Y:S05]  /*14640*/  BSYNC B1 ;  /* 0x0000000000017941 */ /* 0x000fea0003800000 */
.L_x_167:
        /* <DEDUP_REMOVED lines=12> */
.L_x_170:
[----:B------:R-:W-:Y:S05]  /*14710*/  BSYNC B1 ;  /* 0x0000000000017941 */ /* 0x000fea0003800000 */
.L_x_169:
        /* <DEDUP_REMOVED lines=12> */
.L_x_172:
[----:B------:R-:W-:Y:S05]  /*147e0*/  BSYNC B1 ;  /* 0x0000000000017941 */ /* 0x000fea0003800000 */
.L_x_171:
        /* <DEDUP_REMOVED lines=12> */
.L_x_174:
[----:B------:R-:W-:Y:S05]  /*148b0*/  BSYNC B1 ;  /* 0x0000000000017941 */ /* 0x000fea0003800000 */
.L_x_173:
        /* <DEDUP_REMOVED lines=12> */
.L_x_176:
[----:B------:R-:W-:Y:S05]  /*14980*/  BSYNC B1 ;  /* 0x0000000000017941 */ /* 0x000fea0003800000 */
.L_x_175:
        /* <DEDUP_REMOVED lines=12> */
.L_x_178:
[----:B------:R-:W-:Y:S05]  /*14a50*/  BSYNC B1 ;  /* 0x0000000000017941 */ /* 0x000fea0003800000 */
.L_x_177:
        /* <DEDUP_REMOVED lines=12> */
.L_x_180:
[----:B------:R-:W-:Y:S05]  /*14b20*/  BSYNC B1 ;  /* 0x0000000000017941 */ /* 0x000fea0003800000 */
.L_x_179:
        /* <DEDUP_REMOVED lines=12> */
.L_x_182:
[----:B------:R-:W-:Y:S05]  /*14bf0*/  BSYNC B1 ;  /* 0x0000000000017941 */ /* 0x000fea0003800000 */
.L_x_181:
        /* <DEDUP_REMOVED lines=12> */
.L_x_184:
[----:B------:R-:W-:Y:S05]  /*14cc0*/  BSYNC B1 ;  /* 0x0000000000017941 */ /* 0x000fea0003800000 */
.L_x_183:
        /* <DEDUP_REMOVED lines=12> */
.L_x_186:
[----:B------:R-:W-:Y:S05]  /*14d90*/  BSYNC B1 ;  /* 0x0000000000017941 */ /* 0x000fea0003800000 */
.L_x_185:
        /* <DEDUP_REMOVED lines=12> */
.L_x_188:
[----:B------:R-:W-:Y:S05]  /*14e60*/  BSYNC B1 ;  /* 0x0000000000017941 */ /* 0x000fea0003800000 */
.L_x_187:
        /* <DEDUP_REMOVED lines=12> */
.L_x_190:
[----:B------:R-:W-:Y:S05]  /*14f30*/  BSYNC B1 ;  /* 0x0000000000017941 */ /* 0x000fea0003800000 */
.L_x_189:
        /* <DEDUP_REMOVED lines=12> */
.L_x_192:
[----:B------:R-:W-:Y:S05]  /*15000*/  BSYNC B1 ;  /* 0x0000000000017941 */ /* 0x000fea0003800000 */
.L_x_191:
        /* <DEDUP_REMOVED lines=12> */
.L_x_194:
[----:B------:R-:W-:Y:S05]  /*150d0*/  BSYNC B1 ;  /* 0x0000000000017941 */ /* 0x000fea0003800000 */
.L_x_193:
        /* <DEDUP_REMOVED lines=12> */
.L_x_196:
[----:B------:R-:W-:Y:S05]  /*151a0*/  BSYNC B1 ;  /* 0x0000000000017941 */ /* 0x000fea0003800000 */
.L_x_195:
        /* <DEDUP_REMOVED lines=12> */
.L_x_198:
[----:B------:R-:W-:Y:S05]  /*15270*/  BSYNC B1 ;  /* 0x0000000000017941 */ /* 0x000fea0003800000 */
.L_x_197:
        /* <DEDUP_REMOVED lines=12> */
.L_x_200:
[----:B------:R-:W-:Y:S05]  /*15340*/  BSYNC B1 ;  /* 0x0000000000017941 */ /* 0x000fea0003800000 */
.L_x_199:
        /* <DEDUP_REMOVED lines=12> */
.L_x_202:
[----:B------:R-:W-:Y:S05]  /*15410*/  BSYNC B1 ;  /* 0x0000000000017941 */ /* 0x000fea0003800000 */
.L_x_201:
        /* <DEDUP_REMOVED lines=12> */
.L_x_204:
[----:B------:R-:W-:Y:S05]  /*154e0*/  BSYNC B1 ;  /* 0x0000000000017941 */ /* 0x000fea0003800000 */
.L_x_203:
        /* <DEDUP_REMOVED lines=12> */
.L_x_206:
[----:B------:R-:W-:Y:S05]  /*155b0*/  BSYNC B1 ;  /* 0x0000000000017941 */ /* 0x000fea0003800000 */
.L_x_205:
        /* <DEDUP_REMOVED lines=12> */
.L_x_208:
[----:B------:R-:W-:Y:S05]  /*15680*/  BSYNC B1 ;  /* 0x0000000000017941 */ /* 0x000fea0003800000 */
.L_x_207:
        /* <DEDUP_REMOVED lines=12> */
.L_x_210:
[----:B------:R-:W-:Y:S05]  /*15750*/  BSYNC B1 ;  /* 0x0000000000017941 */ /* 0x000fea0003800000 */
.L_x_209:
        /* <DEDUP_REMOVED lines=12> */
.L_x_212:
[----:B------:R-:W-:Y:S05]  /*15820*/  BSYNC B1 ;  /* 0x0000000000017941 */ /* 0x000fea0003800000 */
.L_x_211:
        /* <DEDUP_REMOVED lines=12> */
.L_x_214:
[----:B------:R-:W-:Y:S05]  /*158f0*/  BSYNC B1 ;  /* 0x0000000000017941 */ /* 0x000fea0003800000 */
.L_x_213:
        /* <DEDUP_REMOVED lines=12> */
.L_x_216:
[----:B------:R-:W-:Y:S05]  /*159c0*/  BSYNC B1 ;  /* 0x0000000000017941 */ /* 0x000fea0003800000 */
.L_x_215:
        /* <DEDUP_REMOVED lines=12> */
.L_x_218:
[----:B------:R-:W-:Y:S05]  /*15a90*/  BSYNC B1 ;  /* 0x0000000000017941 */ /* 0x000fea0003800000 */
.L_x_217:
        /* <DEDUP_REMOVED lines=12> */
.L_x_220:
[----:B------:R-:W-:Y:S05]  /*15b60*/  BSYNC B1 ;  /* 0x0000000000017941 */ /* 0x000fea0003800000 */
.L_x_219:
        /* <DEDUP_REMOVED lines=12> */
.L_x_222:
[----:B------:R-:W-:Y:S05]  /*15c30*/  BSYNC B1 ;  /* 0x0000000000017941 */ /* 0x000fea0003800000 */
.L_x_221:
        /* <DEDUP_REMOVED lines=12> */
.L_x_224:
[----:B------:R-:W-:Y:S05]  /*15d00*/  BSYNC B1 ;  /* 0x0000000000017941 */ /* 0x000fea0003800000 */
.L_x_223:
        /* <DEDUP_REMOVED lines=12> */
.L_x_226:
[----:B------:R-:W-:Y:S05]  /*15dd0*/  BSYNC B1 ;  /* 0x0000000000017941 */ /* 0x000fea0003800000 */
.L_x_225:
        /* <DEDUP_REMOVED lines=12> */
.L_x_228:
[----:B------:R-:W-:Y:S05]  /*15ea0*/  BSYNC B1 ;  /* 0x0000000000017941 */ /* 0x000fea0003800000 */
.L_x_227:
        /* <DEDUP_REMOVED lines=12> */
.L_x_230:
[----:B------:R-:W-:Y:S05]  /*15f70*/  BSYNC B1 ;  /* 0x0000000000017941 */ /* 0x000fea0003800000 */
.L_x_229:
        /* <DEDUP_REMOVED lines=12> */
.L_x_232:
[----:B------:R-:W-:Y:S05]  /*16040*/  BSYNC B1 ;  /* 0x0000000000017941 */ /* 0x000fea0003800000 */
.L_x_231:
        /* <DEDUP_REMOVED lines=12> */
.L_x_234:
[----:B------:R-:W-:Y:S05]  /*16110*/  BSYNC B1 ;  /* 0x0000000000017941 */ /* 0x000fea0003800000 */
.L_x_233:
        /* <DEDUP_REMOVED lines=12> */
.L_x_236:
[----:B------:R-:W-:Y:S05]  /*161e0*/  BSYNC B1 ;  /* 0x0000000000017941 */ /* 0x000fea0003800000 */
.L_x_235:
        /* <DEDUP_REMOVED lines=12> */
.L_x_238:
[----:B------:R-:W-:Y:S05]  /*162b0*/  BSYNC B1 ;  /* 0x0000000000017941 */ /* 0x000fea0003800000 */
.L_x_237:
        /* <DEDUP_REMOVED lines=12> */
.L_x_240:
[----:B------:R-:W-:Y:S05]  /*16380*/  BSYNC B1 ;  /* 0x0000000000017941 */ /* 0x000fea0003800000 */
.L_x_239:
        /* <DEDUP_REMOVED lines=12> */
.L_x_242:
[----:B------:R-:W-:Y:S05]  /*16450*/  BSYNC B1 ;  /* 0x0000000000017941 */ /* 0x000fea0003800000 */
.L_x_241:
        /* <DEDUP_REMOVED lines=12> */
.L_x_244:
[----:B------:R-:W-:Y:S05]  /*16520*/  BSYNC B1 ;  /* 0x0000000000017941 */ /* 0x000fea0003800000 */
.L_x_243:
        /* <DEDUP_REMOVED lines=12> */
.L_x_246:
[----:B------:R-:W-:Y:S05]  /*165f0*/  BSYNC B1 ;  /* 0x0000000000017941 */ /* 0x000fea0003800000 */
.L_x_245:
        /* <DEDUP_REMOVED lines=12> */
.L_x_248:
[----:B------:R-:W-:Y:S05]  /*166c0*/  BSYNC B1 ;  /* 0x0000000000017941 */ /* 0x000fea0003800000 */
.L_x_247:
        /* <DEDUP_REMOVED lines=12> */
.L_x_250:
[----:B------:R-:W-:Y:S05]  /*16790*/  BSYNC B1 ;  /* 0x0000000000017941 */ /* 0x000fea0003800000 */
.L_x_249:
        /* <DEDUP_REMOVED lines=12> */
.L_x_252:
[----:B------:R-:W-:Y:S05]  /*16860*/  BSYNC B1 ;  /* 0x0000000000017941 */ /* 0x000fea0003800000 */
.L_x_251:
        /* <DEDUP_REMOVED lines=12> */
.L_x_254:
[----:B------:R-:W-:Y:S05]  /*16930*/  BSYNC B1 ;  /* 0x0000000000017941 */ /* 0x000fea0003800000 */
.L_x_253:
[----:B0-----:R-:W2:Y:S01]  /*16940*/  LDL.LU R5, [R1+0x200] ;  /* 0x0002000001057983 */ /* 0x001ea20000300800 */
[----:B-----5:R-:W-:Y:S01]  /*16950*/  LOP3.LUT R4, R4, 0xff, RZ, 0xc0, !PT ;  /* 0x000000ff04047812 */ /* 0x020fe200078ec0ff */
[----:B------:R-:W-:Y:S01]  /*16960*/  BSSY B1, `(.L_x_255) ;  /* 0x000000b000017945 */ /* 0x000fe20003800000 */
[----:B------:R-:W-:Y:S02]  /*16970*/  ISETP.LT.OR P5, PT, R0, 0xd9, !P1 ;  /* 0x000000d90000780c */ /* 0x000fe40004fa1670 */
[----:B------:R-:W-:-:S05]  /*16980*/  F2FP.F16.E4M3.UNPACK_B R4, R4 ;  /* 0x00000004ff04723e */ /* 0x000fca00020006ff */
[----:B------:R-:W-:-:S05]  /*16990*/  HADD2.F32 R4, -RZ, R4.H0_H0 ;  /* 0x20000004ff047230 */ /* 0x000fca0000004100 */
[----:B------:R-:W-:-:S04]  /*169a0*/  FMUL R4, R4, UR21 ;  /* 0x0000001504047c20 */ /* 0x000fc80008400000 */
[----:B--2---:R-:W-:-:S05]  /*169b0*/  FFMA R4, R5, UR20, R4 ;  /* 0x0000001405047c23 */ /* 0x004fca0008000004 */
[----:B------:R-:W-:Y:S02]  /*169c0*/  F2FP.SATFINITE.E4M3.F32.PACK_AB_MERGE_C R5, RZ, R4, RZ ;  /* 0x00000004ff05723e */ /* 0x000fe400048070ff */
[----:B------:R-:W-:-:S03]  /*169d0*/  PRMT R4, RZ, 0x7610, R4 ;  /* 0x00007610ff047816 */ /* 0x000fc60000000004 */
[----:B------:R0:W-:Y:S01]  /*169e0*/  @!P3 STG.E.U8 desc[UR14][R26.64+0xd1], R5 ;  /* 0x0000d1051a00b986 */ /* 0x0001e2000c10110e */
[----:B------:R-:W-:Y:S05]  /*169f0*/  @P5 BRA `(.L_x_256) ;  /* 0x0000000000045947 */ /* 0x000fea0003800000 */
[----:B------:R2:W5:Y:S02]  /*16a00*/  LDG.E.U8 R4, desc[UR14][R32.64+0xd8] ;  /* 0x0000d80e20047981 */ /* 0x000564000c1e1100 */
.L_x_256:
[----:B------:R-:W-:Y:S05]  /*16a10*/  BSYNC B1 ;  /* 0x0000000000017941 */ /* 0x000fea0003800000 */
.L_x_255:
[----:B0-----:R-:W3:Y:S01]  /*16a20*/  LDL.LU R5, [R1+0x204] ;  /* 0x0002040001057983 */ /* 0x001ee20000300800 */
[----:B-----5:R-:W-:Y:S01]  /*16a30*/  LOP3.LUT R4, R4, 0xff, RZ, 0xc0, !PT ;  /* 0x000000ff04047812 */ /* 0x020fe200078ec0ff */
[----:B------:R-:W-:Y:S01]  /*16a40*/  BSSY B1, `(.L_x_257) ;  /* 0x000000b000017945 */ /* 0x000fe20003800000 */
[----:B------:R-:W-:Y:S02]  /*16a50*/  ISETP.LT.OR P3, PT, R0, 0xda, !P1 ;  /* 0x000000da0000780c */ /* 0x000fe40004f61670 */
[----:B------:R-:W-:-:S05]  /*16a60*/  F2FP.F16.E4M3.UNPACK_B R4, R4 ;  /* 0x00000004ff04723e */ /* 0x000fca00020006ff */
[----:B------:R-:W-:-:S05]  /*16a70*/  HADD2.F32 R4, -RZ, R4.H0_H0 ;  /* 0x20000004ff047230 */ /* 0x000fca0000004100 */
[----:B------:R-:W-:-:S04]  /*16a80*/  FMUL R4, R4, UR21 ;  /* 0x0000001504047c20 */ /* 0x000fc80008400000 */
[----:B---3--:R-:W-:-:S05]  /*16a90*/  FFMA R4, R5, UR20, R4 ;  /* 0x0000001405047c23 */ /* 0x008fca0008000004 */
[----:B------:R-:W-:Y:S02]  /*16aa0*/  F2FP.SATFINITE.E4M3.F32.PACK_AB_MERGE_C R5, RZ, R4, RZ ;  /* 0x00000004ff05723e */ /* 0x000fe400048070ff */
[----:B------:R-:W-:-:S03]  /*16ab0*/  PRMT R4, RZ, 0x7610, R4 ;  /* 0x00007610ff047816 */ /* 0x000fc60000000004 */
[----:B------:R0:W-:Y:S01]  /*16ac0*/  @!P5 STG.E.U8 desc[UR14][R24.64+0xd8], R5 ;  /* 0x0000d8051800d986 */ /* 0x0001e2000c10110e */
[----:B------:R-:W-:Y:S05]  /*16ad0*/  @P3 BRA `(.L_x_258) ;  /* 0x0000000000043947 */ /* 0x000fea0003800000 */
[----:B------:R3:W5:Y:S02]  /*16ae0*/  LDG.E.U8 R4, desc[UR14][R32.64+0xd9] ;  /* 0x0000d90e20047981 */ /* 0x000764000c1e1100 */
.L_x_258:
[----:B------:R-:W-:Y:S05]  /*16af0*/  BSYNC B1 ;  /* 0x0000000000017941 */ /* 0x000fea0003800000 */
.L_x_257:
        /* <DEDUP_REMOVED lines=13> */
.L_x_260:
[----:B------:R-:W-:Y:S05]  /*16bd0*/  BSYNC B1 ;  /* 0x0000000000017941 */ /* 0x000fea0003800000 */
.L_x_259:
        /* <DEDUP_REMOVED lines=13> */
.L_x_262:
[----:B------:R-:W-:Y:S05]  /*16cb0*/  BSYNC B1 ;  /* 0x0000000000017941 */ /* 0x000fea0003800000 */
.L_x_261:
        /* <DEDUP_REMOVED lines=13> */
.L_x_264:
[----:B------:R-:W-:Y:S05]  /*16d90*/  BSYNC B1 ;  /* 0x0000000000017941 */ /* 0x000fea0003800000 */
.L_x_263:
        /* <DEDUP_REMOVED lines=13> */
.L_x_266:
[----:B------:R-:W-:Y:S05]  /*16e70*/  BSYNC B1 ;  /* 0x0000000000017941 */ /* 0x000fea0003800000 */
.L_x_265:
        /* <DEDUP_REMOVED lines=13> */
.L_x_268:
[----:B------:R-:W-:Y:S05]  /*16f50*/  BSYNC B1 ;  /* 0x0000000000017941 */ /* 0x000fea0003800000 */
.L_x_267:
        /* <DEDUP_REMOVED lines=13> */
.L_x_270:
[----:B------:R-:W-:Y:S05]  /*17030*/  BSYNC B1 ;  /* 0x0000000000017941 */ /* 0x000fea0003800000 */
.L_x_269:
        /* <DEDUP_REMOVED lines=13> */
.L_x_272:
[----:B------:R-:W-:Y:S05]  /*17110*/  BSYNC B1 ;  /* 0x0000000000017941 */ /* 0x000fea0003800000 */
.L_x_271:
        /* <DEDUP_REMOVED lines=13> */
.L_x_274:
[----:B------:R-:W-:Y:S05]  /*171f0*/  BSYNC B1 ;  /* 0x0000000000017941 */ /* 0x000fea0003800000 */
.L_x_273:
        /* <DEDUP_REMOVED lines=13> */
.L_x_276:
[----:B------:R-:W-:Y:S05]  /*172d0*/  BSYNC B1 ;  /* 0x0000000000017941 */ /* 0x000fea0003800000 */
.L_x_275:
        /* <DEDUP_REMOVED lines=13> */
.L_x_278:
[----:B------:R-:W-:Y:S05]  /*173b0*/  BSYNC B1 ;  /* 0x0000000000017941 */ /* 0x000fea0003800000 */
.L_x_277:
        /* <DEDUP_REMOVED lines=13> */
.L_x_280:
[----:B------:R-:W-:Y:S05]  /*17490*/  BSYNC B1 ;  /* 0x0000000000017941 */ /* 0x000fea0003800000 */
.L_x_279:
        /* <DEDUP_REMOVED lines=13> */
.L_x_282:
[----:B------:R-:W-:Y:S05]  /*17570*/  BSYNC B1 ;  /* 0x0000000000017941 */ /* 0x000fea0003800000 */
.L_x_281:
        /* <DEDUP_REMOVED lines=13> */
.L_x_284:
[----:B------:R-:W-:Y:S05]  /*17650*/  BSYNC B1 ;  /* 0x0000000000017941 */ /* 0x000fea0003800000 */
.L_x_283:
        /* <DEDUP_REMOVED lines=13> */
.L_x_286:
[----:B------:R-:W-:Y:S05]  /*17730*/  BSYNC B1 ;  /* 0x0000000000017941 */ /* 0x000fea0003800000 */
.L_x_285:
        /* <DEDUP_REMOVED lines=13> */
.L_x_288:
[----:B------:R-:W-:Y:S05]  /*17810*/  BSYNC B1 ;  /* 0x0000000000017941 */ /* 0x000fea0003800000 */
.L_x_287:
        /* <DEDUP_REMOVED lines=13> */
.L_x_290:
[----:B------:R-:W-:Y:S05]  /*178f0*/  BSYNC B1 ;  /* 0x0000000000017941 */ /* 0x000fea0003800000 */
.L_x_289:
        /* <DEDUP_REMOVED lines=13> */
.L_x_292:
[----:B------:R-:W-:Y:S05]  /*179d0*/  BSYNC B1 ;  /* 0x0000000000017941 */ /* 0x000fea0003800000 */
.L_x_291:
        /* <DEDUP_REMOVED lines=13> */
.L_x_294:
[----:B------:R-:W-:Y:S05]  /*17ab0*/  BSYNC B1 ;  /* 0x0000000000017941 */ /* 0x000fea0003800000 */
.L_x_293:
[----:B------:R-:W2:Y:S01]  /*17ac0*/  LDL.LU R7, [R1+0x250] ;  /* 0x0002500001077983 */ /* 0x000ea20000300800 */
[----:B-----5:R-:W-:Y:S01]  /*17ad0*/  LOP3.LUT R4, R4, 0xff, RZ, 0xc0, !PT ;  /* 0x000000ff04047812 */ /* 0x020fe200078ec0ff */
[----:B------:R-:W-:Y:S01]  /*17ae0*/  BSSY B1, `(.L_x_295) ;  /* 0x0000013000017945 */ /* 0x000fe20003800000 */
[----:B0-----:R-:W-:Y:S02]  /*17af0*/  IADD3 R5, P1, R35, 0x80, RZ ;  /* 0x0000008023057810 */ /* 0x001fe40007f3e0ff */
[----:B------:R-:W-:-:S03]  /*17b00*/  F2FP.F16.E4M3.UNPACK_B R4, R4 ;  /* 0x00000004ff04723e */ /* 0x000fc600020006ff */
[----:B--234-:R-:W-:Y:S01]  /*17b10*/  IMAD.X R2, RZ, RZ, R39, P1 ;  /* 0x000000ffff027224 */ /* 0x01cfe200008e0627 */
[----:B------:R-:W-:Y:S01]  /*17b20*/  ISETP.GE.AND P1, PT, R34, 0x81, PT ;  /* 0x000000812200780c */ /* 0x000fe20003f26270 */
[----:B------:R-:W-:Y:S02]  /*17b30*/  HADD2.F32 R4, -RZ, R4.H0_H0 ;  /* 0x20000004ff047230 */ /* 0x000fe40000004100 */
[----:B------:R-:W-:Y:S01]  /*17b40*/  IMAD R6, R2, UR6, RZ ;  /* 0x0000000602067c24 */ /* 0x000fe2000f8e02ff */
[----:B------:R-:W-:Y:S01]  /*17b50*/  ISETP.LT.OR P5, PT, R0, 0x1, !P1 ;  /* 0x000000010000780c */ /* 0x000fe20004fa1670 */
[----:B------:R-:W-:-:S04]  /*17b60*/  IMAD.WIDE.U32 R2, R5, UR6, R36 ;  /* 0x0000000605027c25 */ /* 0x000fc8000f8e0024 */
[----:B------:R-:W-:Y:S01]  /*17b70*/  FMUL R4, R4, UR21 ;  /* 0x0000001504047c20 */ /* 0x000fe20008400000 */
[----:B------:R-:W-:Y:S01]  /*17b80*/  IMAD R5, R5, UR7, R6 ;  /* 0x0000000705057c24 */ /* 0x000fe2000f8e0206 */
[----:B------:R-:W-:-:S04]  /*17b90*/  IADD3 R2, P3, R2, UR10, RZ ;  /* 0x0000000a02027c10 */ /* 0x000fc8000ff7e0ff */
[----:B------:R-:W-:Y:S01]  /*17ba0*/  IADD3.X R3, R3, UR11, R5, P3, !PT ;  /* 0x0000000b03037c10 */ /* 0x000fe20009ffe405 */
[----:B------:R-:W-:-:S05]  /*17bb0*/  FFMA R4, R7, UR20, R4 ;  /* 0x0000001407047c23 */ /* 0x000fca0008000004 */
[----:B------:R-:W-:Y:S02]  /*17bc0*/  F2FP.SATFINITE.E4M3.F32.PACK_AB_MERGE_C R7, RZ, R4, RZ ;  /* 0x00000004ff07723e */ /* 0x000fe400048070ff */
[----:B------:R-:W-:-:S03]  /*17bd0*/  PRMT R4, RZ, 0x7610, R4 ;  /* 0x00007610ff047816 */ /* 0x000fc60000000004 */
[----:B------:R0:W-:Y:S01]  /*17be0*/  @!P2 STG.E.U8 desc[UR14][R26.64+0xf9], R7 ;  /* 0x0000f9071a00a986 */ /* 0x0001e2000c10110e */
[----:B------:R-:W-:Y:S05]  /*17bf0*/  @P5 BRA `(.L_x_296) ;  /* 0x0000000000045947 */ /* 0x000fea0003800000 */
[----:B------:R2:W5:Y:S02]  /*17c00*/  LDG.E.U8 R4, desc[UR14][R2.64] ;  /* 0x0000000e02047981 */ /* 0x000564000c1e1100 */
.L_x_296:
[----:B------:R-:W-:Y:S05]  /*17c10*/  BSYNC B1 ;  /* 0x0000000000017941 */ /* 0x000fea0003800000 */
.L_x_295:
[----:B------:R-:W3:Y:S01]  /*17c20*/  LDL.LU R5, [R1+0x254] ;  /* 0x0002540001057983 */ /* 0x000ee20000300800 */
        /* <DEDUP_REMOVED lines=12> */
.L_x_298:
[----:B------:R-:W-:Y:S05]  /*17cf0*/  BSYNC B1 ;  /* 0x0000000000017941 */ /* 0x000fea0003800000 */
.L_x_297:
[----:B---3--:R-:W3:Y:S01]  /*17d00*/  LDL.LU R5, [R1+0x258] ;  /* 0x0002580001057983 */ /* 0x008ee20000300800 */
[----:B-----5:R-:W-:Y:S01]  /*17d10*/  LOP3.LUT R4, R4, 0xff, RZ, 0xc0, !PT ;  /* 0x000000ff04047812 */ /* 0x020fe200078ec0ff */
[----:B------:R-:W-:Y:S01]  /*17d20*/  BSSY B1, `(.L_x_299) ;  /* 0x0000013000017945 */ /* 0x000fe20003800000 */
[----:B------:R-:W-:Y:S02]  /*17d30*/  IADD3 R35, P2, R35, 0x88, RZ ;  /* 0x0000008823237810 */ /* 0x000fe40007f5e0ff */
[----:B------:R-:W-:Y:S02]  /*17d40*/  F2FP.F16.E4M3.UNPACK_B R4, R4 ;  /* 0x00000004ff04723e */ /* 0x000fe400020006ff */
[----:B------:R-:W-:Y:S01]  /*17d50*/  PRMT R6, RZ, 0x7610, R6 ;  /* 0x00007610ff067816 */ /* 0x000fe20000000006 */
[----:B------:R-:W-:Y:S01]  /*17d60*/  IMAD.X R38, RZ, RZ, R39, P2 ;  /* 0x000000ffff267224 */ /* 0x000fe200010e0627 */
[----:B------:R-:W-:Y:S01]  /*17d70*/  ISETP.GE.AND P2, PT, R34, 0x89, PT ;  /* 0x000000892200780c */ /* 0x000fe20003f46270 */
[----:B------:R-:W-:-:S02]  /*17d80*/  HADD2.F32 R4, -RZ, R4.H0_H0 ;  /* 0x20000004ff047230 */ /* 0x000fc40000004100 */
[----:B------:R-:W-:Y:S01]  /*17d90*/  IMAD R38, R38, UR6, RZ ;  /* 0x0000000626267c24 */ /* 0x000fe2000f8e02ff */
[----:B------:R-:W-:Y:S01]  /*17da0*/  ISETP.LT.OR P5, PT, R0, 0x1, !P2 ;  /* 0x000000010000780c */ /* 0x000fe200057a1670 */
[----:B------:R-:W-:-:S04]  /*17db0*/  IMAD.WIDE.U32 R36, R35, UR6, R36 ;  /* 0x0000000623247c25 */ /* 0x000fc8000f8e0024 */
[----:B------:R-:W-:Y:S01]  /*17dc0*/  FMUL R4, R4, UR21 ;  /* 0x0000001504047c20 */ /* 0x000fe20008400000 */
[----:B------:R-:W-:-:S03]  /*17dd0*/  IMAD R35, R35, UR7, R38 ;  /* 0x0000000723237c24 */ /* 0x000fc6000f8e0226 */
[----:B---3--:R-:W-:Y:S01]  /*17de0*/  FFMA R5, R5, UR20, R4 ;  /* 0x0000001405057c23 */ /* 0x008fe20008000004 */
[----:B------:R-:W-:-:S04]  /*17df0*/  IADD3 R4, P6, R36, UR10, RZ ;  /* 0x0000000a24047c10 */ /* 0x000fc8000ffde0ff */
[----:B0-----:R-:W-:Y:S02]  /*17e00*/  F2FP.SATFINITE.E4M3.F32.PACK_AB_MERGE_C R7, RZ, R5, RZ ;  /* 0x00000005ff07723e */ /* 0x001fe400048070ff */
[----:B------:R-:W-:-:S03]  /*17e10*/  IADD3.X R5, R37, UR11, R35, P6, !PT ;  /* 0x0000000b25057c10 */ /* 0x000fc6000b7fe423 */
[----:B------:R0:W-:Y:S01]  /*17e20*/  @!P3 STG.E.U8 desc[UR14][R30.64+0x1], R7 ;  /* 0x000001071e00b986 */ /* 0x0001e2000c10110e */
[----:B------:R-:W-:Y:S05]  /*17e30*/  @P5 BRA `(.L_x_300) ;  /* 0x0000000000045947 */ /* 0x000fea0003800000 */
[----:B------:R3:W5:Y:S02]  /*17e40*/  LDG.E.U8 R6, desc[UR14][R4.64] ;  /* 0x0000000e04067981 */ /* 0x000764000c1e1100 */
.L_x_300:
[----:B------:R-:W-:Y:S05]  /*17e50*/  BSYNC B1 ;  /* 0x0000000000017941 */ /* 0x000fea0003800000 */
.L_x_299:
        /* <DEDUP_REMOVED lines=13> */
.L_x_302:
[----:B------:R-:W-:Y:S05]  /*17f30*/  BSYNC B1 ;  /* 0x0000000000017941 */ /* 0x000fea0003800000 */
.L_x_301:
        /* <DEDUP_REMOVED lines=13> */
.L_x_304:
[----:B------:R-:W-:Y:S05]  /*18010*/  BSYNC B1 ;  /* 0x0000000000017941 */ /* 0x000fea0003800000 */
.L_x_303:
        /* <DEDUP_REMOVED lines=13> */
.L_x_306:
[----:B------:R-:W-:Y:S05]  /*180f0*/  BSYNC B1 ;  /* 0x0000000000017941 */ /* 0x000fea0003800000 */
.L_x_305:
        /* <DEDUP_REMOVED lines=13> */
.L_x_308:
[----:B------:R-:W-:Y:S05]  /*181d0*/  BSYNC B1 ;  /* 0x0000000000017941 */ /* 0x000fea0003800000 */
.L_x_307:
        /* <DEDUP_REMOVED lines=13> */
.L_x_310:
[----:B------:R-:W-:Y:S05]  /*182b0*/  BSYNC B1 ;  /* 0x0000000000017941 */ /* 0x000fea0003800000 */
.L_x_309:
        /* <DEDUP_REMOVED lines=13> */
.L_x_312:
[----:B------:R-:W-:Y:S05]  /*18390*/  BSYNC B1 ;  /* 0x0000000000017941 */ /* 0x000fea0003800000 */
.L_x_311:
        /* <DEDUP_REMOVED lines=13> */
.L_x_314:
[----:B------:R-:W-:Y:S05]  /*18470*/  BSYNC B1 ;  /* 0x0000000000017941 */ /* 0x000fea0003800000 */
.L_x_313:
        /* <DEDUP_REMOVED lines=13> */
.L_x_316:
[----:B------:R-:W-:Y:S05]  /*18550*/  BSYNC B1 ;  /* 0x0000000000017941 */ /* 0x000fea0003800000 */
.L_x_315:
        /* <DEDUP_REMOVED lines=13> */
.L_x_318:
[----:B------:R-:W-:Y:S05]  /*18630*/  BSYNC B1 ;  /* 0x0000000000017941 */ /* 0x000fea0003800000 */
.L_x_317:
        /* <DEDUP_REMOVED lines=13> */
.L_x_320:
[----:B------:R-:W-:Y:S05]  /*18710*/  BSYNC B1 ;  /* 0x0000000000017941 */ /* 0x000fea0003800000 */
.L_x_319:
        /* <DEDUP_REMOVED lines=13> */
.L_x_322:
[----:B------:R-:W-:Y:S05]  /*187f0*/  BSYNC B1 ;  /* 0x0000000000017941 */ /* 0x000fea0003800000 */
.L_x_321:
        /* <DEDUP_REMOVED lines=13> */
.L_x_324:
[----:B------:R-:W-:Y:S05]  /*188d0*/  BSYNC B1 ;  /* 0x0000000000017941 */ /* 0x000fea0003800000 */
.L_x_323:
        /* <DEDUP_REMOVED lines=13> */
.L_x_326:
[----:B------:R-:W-:Y:S05]  /*189b0*/  BSYNC B1 ;  /* 0x0000000000017941 */ /* 0x000fea0003800000 */
.L_x_325:
        /* <DEDUP_REMOVED lines=13> */
.L_x_328:
[----:B------:R-:W-:Y:S05]  /*18a90*/  BSYNC B1 ;  /* 0x0000000000017941 */ /* 0x000fea0003800000 */
.L_x_327:
        /* <DEDUP_REMOVED lines=13> */
.L_x_330:
[----:B------:R-:W-:Y:S05]  /*18b70*/  BSYNC B1 ;  /* 0x0000000000017941 */ /* 0x000fea0003800000 */
.L_x_329:
        /* <DEDUP_REMOVED lines=13> */
.L_x_332:
[----:B------:R-:W-:Y:S05]  /*18c50*/  BSYNC B1 ;  /* 0x0000000000017941 */ /* 0x000fea0003800000 */
.L_x_331:
        /* <DEDUP_REMOVED lines=13> */
.L_x_334:
[----:B------:R-:W-:Y:S05]  /*18d30*/  BSYNC B1 ;  /* 0x0000000000017941 */ /* 0x000fea0003800000 */
.L_x_333:
        /* <DEDUP_REMOVED lines=13> */
.L_x_336:
[----:B------:R-:W-:Y:S05]  /*18e10*/  BSYNC B1 ;  /* 0x0000000000017941 */ /* 0x000fea0003800000 */
.L_x_335:
        /* <DEDUP_REMOVED lines=13> */
.L_x_338:
[----:B------:R-:W-:Y:S05]  /*18ef0*/  BSYNC B1 ;  /* 0x0000000000017941 */ /* 0x000fea0003800000 */
.L_x_337:
        /* <DEDUP_REMOVED lines=13> */
.L_x_340:
[----:B------:R-:W-:Y:S05]  /*18fd0*/  BSYNC B1 ;  /* 0x0000000000017941 */ /* 0x000fea0003800000 */
.L_x_339:
        /* <DEDUP_REMOVED lines=13> */
.L_x_342:
[----:B------:R-:W-:Y:S05]  /*190b0*/  BSYNC B1 ;  /* 0x0000000000017941 */ /* 0x000fea0003800000 */
.L_x_341:
        /* <DEDUP_REMOVED lines=13> */
.L_x_344:
[----:B------:R-:W-:Y:S05]  /*19190*/  BSYNC B1 ;  /* 0x0000000000017941 */ /* 0x000fea0003800000 */
.L_x_343:
        /* <DEDUP_REMOVED lines=13> */
.L_x_346:
[----:B------:R-:W-:Y:S05]  /*19270*/  BSYNC B1 ;  /* 0x0000000000017941 */ /* 0x000fea0003800000 */
.L_x_345:
        /* <DEDUP_REMOVED lines=13> */
.L_x_348:
[----:B------:R-:W-:Y:S05]  /*19350*/  BSYNC B1 ;  /* 0x0000000000017941 */ /* 0x000fea0003800000 */
.L_x_347:
        /* <DEDUP_REMOVED lines=13> */
.L_x_350:
[----:B------:R-:W-:Y:S05]  /*19430*/  BSYNC B1 ;  /* 0x0000000000017941 */ /* 0x000fea0003800000 */
.L_x_349:
        /* <DEDUP_REMOVED lines=13> */
.L_x_352:
[----:B------:R-:W-:Y:S05]  /*19510*/  BSYNC B1 ;  /* 0x0000000000017941 */ /* 0x000fea0003800000 */
.L_x_351:
        /* <DEDUP_REMOVED lines=13> */
.L_x_354:
[----:B------:R-:W-:Y:S05]  /*195f0*/  BSYNC B1 ;  /* 0x0000000000017941 */ /* 0x000fea0003800000 */
.L_x_353:
        /* <DEDUP_REMOVED lines=13> */
.L_x_356:
[----:B------:R-:W-:Y:S05]  /*196d0*/  BSYNC B1 ;  /* 0x0000000000017941 */ /* 0x000fea0003800000 */
.L_x_355:
        /* <DEDUP_REMOVED lines=13> */
.L_x_358:
[----:B------:R-:W-:Y:S05]  /*197b0*/  BSYNC B1 ;  /* 0x0000000000017941 */ /* 0x000fea0003800000 */
.L_x_357:
        /* <DEDUP_REMOVED lines=13> */
.L_x_360:
[----:B------:R-:W-:Y:S05]  /*19890*/  BSYNC B1 ;  /* 0x0000000000017941 */ /* 0x000fea0003800000 */
.L_x_359:
        /* <DEDUP_REMOVED lines=13> */
.L_x_362:
[----:B------:R-:W-:Y:S05]  /*19970*/  BSYNC B1 ;  /* 0x0000000000017941 */ /* 0x000fea0003800000 */
.L_x_361:
        /* <DEDUP_REMOVED lines=13> */
.L_x_364:
[----:B------:R-:W-:Y:S05]  /*19a50*/  BSYNC B1 ;  /* 0x0000000000017941 */ /* 0x000fea0003800000 */
.L_x_363:
        /* <DEDUP_REMOVED lines=13> */
.L_x_366:
[----:B------:R-:W-:Y:S05]  /*19b30*/  BSYNC B1 ;  /* 0x0000000000017941 */ /* 0x000fea0003800000 */
.L_x_365:
        /* <DEDUP_REMOVED lines=13> */
.L_x_368:
[----:B------:R-:W-:Y:S05]  /*19c10*/  BSYNC B1 ;  /* 0x0000000000017941 */ /* 0x000fea0003800000 */
.L_x_367:
        /* <DEDUP_REMOVED lines=13> */
.L_x_370:
[----:B------:R-:W-:Y:S05]  /*19cf0*/  BSYNC B1 ;  /* 0x0000000000017941 */ /* 0x000fea0003800000 */
.L_x_369:
        /* <DEDUP_REMOVED lines=13> */
.L_x_372:
[----:B------:R-:W-:Y:S05]  /*19dd0*/  BSYNC B1 ;  /* 0x0000000000017941 */ /* 0x000fea0003800000 */
.L_x_371:
        /* <DEDUP_REMOVED lines=13> */
.L_x_374:
[----:B------:R-:W-:Y:S05]  /*19eb0*/  BSYNC B1 ;  /* 0x0000000000017941 */ /* 0x000fea0003800000 */
.L_x_373:
        /* <DEDUP_REMOVED lines=13> */
.L_x_376:
[----:B------:R-:W-:Y:S05]  /*19f90*/  BSYNC B1 ;  /* 0x0000000000017941 */ /* 0x000fea0003800000 */
.L_x_375:
        /* <DEDUP_REMOVED lines=13> */
.L_x_378:
[----:B------:R-:W-:Y:S05]  /*1a070*/  BSYNC B1 ;  /* 0x0000000000017941 */ /* 0x000fea0003800000 */
.L_x_377:
        /* <DEDUP_REMOVED lines=13> */
.L_x_380:
[----:B------:R-:W-:Y:S05]  /*1a150*/  BSYNC B1 ;  /* 0x0000000000017941 */ /* 0x000fea0003800000 */
.L_x_379:
        /* <DEDUP_REMOVED lines=13> */
.L_x_382:
[----:B------:R-:W-:Y:S05]  /*1a230*/  BSYNC B1 ;  /* 0x0000000000017941 */ /* 0x000fea0003800000 */
.L_x_381:
        /* <DEDUP_REMOVED lines=13> */
.L_x_384:
[----:B------:R-:W-:Y:S05]  /*1a310*/  BSYNC B1 ;  /* 0x0000000000017941 */ /* 0x000fea0003800000 */
.L_x_383:
        /* <DEDUP_REMOVED lines=13> */
.L_x_386:
[----:B------:R-:W-:Y:S05]  /*1a3f0*/  BSYNC B1 ;  /* 0x0000000000017941 */ /* 0x000fea0003800000 */
.L_x_385:
        /* <DEDUP_REMOVED lines=13> */
.L_x_388:
[----:B------:R-:W-:Y:S05]  /*1a4d0*/  BSYNC B1 ;  /* 0x0000000000017941 */ /* 0x000fea0003800000 */
.L_x_387:
        /* <DEDUP_REMOVED lines=13> */
.L_x_390:
[----:B------:R-:W-:Y:S05]  /*1a5b0*/  BSYNC B1 ;  /* 0x0000000000017941 */ /* 0x000fea0003800000 */
.L_x_389:
        /* <DEDUP_REMOVED lines=13> */
.L_x_392:
[----:B------:R-:W-:Y:S05]  /*1a690*/  BSYNC B1 ;  /* 0x0000000000017941 */ /* 0x000fea0003800000 */
.L_x_391:
        /* <DEDUP_REMOVED lines=13> */
.L_x_394:
[----:B------:R-:W-:Y:S05]  /*1a770*/  BSYNC B1 ;  /* 0x0000000000017941 */ /* 0x000fea0003800000 */
.L_x_393:
        /* <DEDUP_REMOVED lines=13> */
.L_x_396:
[----:B------:R-:W-:Y:S05]  /*1a850*/  BSYNC B1 ;  /* 0x0000000000017941 */ /* 0x000fea0003800000 */
.L_x_395:
        /* <DEDUP_REMOVED lines=13> */
.L_x_398:
[----:B------:R-:W-:Y:S05]  /*1a930*/  BSYNC B1 ;  /* 0x0000000000017941 */ /* 0x000fea0003800000 */
.L_x_397:
        /* <DEDUP_REMOVED lines=13> */
.L_x_400:
[----:B------:R-:W-:Y:S05]  /*1aa10*/  BSYNC B1 ;  /* 0x0000000000017941 */ /* 0x000fea0003800000 */
.L_x_399:
        /* <DEDUP_REMOVED lines=13> */
.L_x_402:
[----:B------:R-:W-:Y:S05]  /*1aaf0*/  BSYNC B1 ;  /* 0x0000000000017941 */ /* 0x000fea0003800000 */
.L_x_401:
        /* <DEDUP_REMOVED lines=13> */
.L_x_404:
[----:B------:R-:W-:Y:S05]  /*1abd0*/  BSYNC B1 ;  /* 0x0000000000017941 */ /* 0x000fea0003800000 */
.L_x_403:
        /* <DEDUP_REMOVED lines=13> */
.L_x_406:
[----:B------:R-:W-:Y:S05]  /*1acb0*/  BSYNC B1 ;  /* 0x0000000000017941 */ /* 0x000fea0003800000 */
.L_x_405:
        /* <DEDUP_REMOVED lines=13> */
.L_x_408:
[----:B------:R-:W-:Y:S05]  /*1ad90*/  BSYNC B1 ;  /* 0x0000000000017941 */ /* 0x000fea0003800000 */
.L_x_407:
        /* <DEDUP_REMOVED lines=13> */
.L_x_410:
[----:B------:R-:W-:Y:S05]  /*1ae70*/  BSYNC B1 ;  /* 0x0000000000017941 */ /* 0x000fea0003800000 */
.L_x_409:
        /* <DEDUP_REMOVED lines=13> */
.L_x_412:
[----:B------:R-:W-:Y:S05]  /*1af50*/  BSYNC B1 ;  /* 0x0000000000017941 */ /* 0x000fea0003800000 */
.L_x_411:
        /* <DEDUP_REMOVED lines=13> */
.L_x_414:
[----:B------:R-:W-:Y:S05]  /*1b030*/  BSYNC B1 ;  /* 0x0000000000017941 */ /* 0x000fea0003800000 */
.L_x_413:
        /* <DEDUP_REMOVED lines=13> */
.L_x_416:
[----:B------:R-:W-:Y:S05]  /*1b110*/  BSYNC B1 ;  /* 0x0000000000017941 */ /* 0x000fea0003800000 */
.L_x_415:
        /* <DEDUP_REMOVED lines=13> */
.L_x_418:
[----:B------:R-:W-:Y:S05]  /*1b1f0*/  BSYNC B1 ;  /* 0x0000000000017941 */ /* 0x000fea0003800000 */
.L_x_417:
        /* <DEDUP_REMOVED lines=13> */
.L_x_420:
[----:B------:R-:W-:Y:S05]  /*1b2d0*/  BSYNC B1 ;  /* 0x0000000000017941 */ /* 0x000fea0003800000 */
.L_x_419:
        /* <DEDUP_REMOVED lines=13> */
.L_x_422:
[----:B------:R-:W-:Y:S05]  /*1b3b0*/  BSYNC B1 ;  /* 0x0000000000017941 */ /* 0x000fea0003800000 */
.L_x_421:
        /* <DEDUP_REMOVED lines=13> */
.L_x_424:
[----:B------:R-:W-:Y:S05]  /*1b490*/  BSYNC B1 ;  /* 0x0000000000017941 */ /* 0x000fea0003800000 */
.L_x_423:
        /* <DEDUP_REMOVED lines=13> */
.L_x_426:
[----:B------:R-:W-:Y:S05]  /*1b570*/  BSYNC B1 ;  /* 0x0000000000017941 */ /* 0x000fea0003800000 */
.L_x_425:
        /* <DEDUP_REMOVED lines=13> */
.L_x_428:
[----:B------:R-:W-:Y:S05]  /*1b650*/  BSYNC B1 ;  /* 0x0000000000017941 */ /* 0x000fea0003800000 */
.L_x_427:
        /* <DEDUP_REMOVED lines=13> */
.L_x_430:
[----:B------:R-:W-:Y:S05]  /*1b730*/  BSYNC B1 ;  /* 0x0000000000017941 */ /* 0x000fea0003800000 */
.L_x_429:
        /* <DEDUP_REMOVED lines=13> */
.L_x_432:
[----:B------:R-:W-:Y:S05]  /*1b810*/  BSYNC B1 ;  /* 0x0000000000017941 */ /* 0x000fea0003800000 */
.L_x_431:
        /* <DEDUP_REMOVED lines=13> */
.L_x_434:
[----:B------:R-:W-:Y:S05]  /*1b8f0*/  BSYNC B1 ;  /* 0x0000000000017941 */ /* 0x000fea0003800000 */
.L_x_433:
        /* <DEDUP_REMOVED lines=13> */
.L_x_436:
[----:B------:R-:W-:Y:S05]  /*1b9d0*/  BSYNC B1 ;  /* 0x0000000000017941 */ /* 0x000fea0003800000 */
.L_x_435:
        /* <DEDUP_REMOVED lines=13> */
.L_x_438:
[----:B------:R-:W-:Y:S05]  /*1bab0*/  BSYNC B1 ;  /* 0x0000000000017941 */ /* 0x000fea0003800000 */
.L_x_437:
        /* <DEDUP_REMOVED lines=13> */
.L_x_440:
[----:B------:R-:W-:Y:S05]  /*1bb90*/  BSYNC B1 ;  /* 0x0000000000017941 */ /* 0x000fea0003800000 */
.L_x_439:
        /* <DEDUP_REMOVED lines=13> */
.L_x_442:
[----:B------:R-:W-:Y:S05]  /*1bc70*/  BSYNC B1 ;  /* 0x0000000000017941 */ /* 0x000fea0003800000 */
.L_x_441:
        /* <DEDUP_REMOVED lines=13> */
.L_x_444:
[----:B------:R-:W-:Y:S05]  /*1bd50*/  BSYNC B1 ;  /* 0x0000000000017941 */ /* 0x000fea0003800000 */
.L_x_443:
        /* <DEDUP_REMOVED lines=13> */
.L_x_446:
[----:B------:R-:W-:Y:S05]  /*1be30*/  BSYNC B1 ;  /* 0x0000000000017941 */ /* 0x000fea0003800000 */
.L_x_445:
        /* <DEDUP_REMOVED lines=13> */
.L_x_448:
[----:B------:R-:W-:Y:S05]  /*1bf10*/  BSYNC B1 ;  /* 0x0000000000017941 */ /* 0x000fea0003800000 */
.L_x_447:
        /* <DEDUP_REMOVED lines=13> */
.L_x_450:
[----:B------:R-:W-:Y:S05]  /*1bff0*/  BSYNC B1 ;  /* 0x0000000000017941 */ /* 0x000fea0003800000 */
.L_x_449:
        /* <DEDUP_REMOVED lines=13> */
.L_x_452:
[----:B------:R-:W-:Y:S05]  /*1c0d0*/  BSYNC B1 ;  /* 0x0000000000017941 */ /* 0x000fea0003800000 */
.L_x_451:
        /* <DEDUP_REMOVED lines=13> */
.L_x_454:
[----:B------:R-:W-:Y:S05]  /*1c1b0*/  BSYNC B1 ;  /* 0x0000000000017941 */ /* 0x000fea0003800000 */
.L_x_453:
        /* <DEDUP_REMOVED lines=13> */
.L_x_456:
[----:B------:R-:W-:Y:S05]  /*1c290*/  BSYNC B1 ;  /* 0x0000000000017941 */ /* 0x000fea0003800000 */
.L_x_455:
        /* <DEDUP_REMOVED lines=13> */
.L_x_458:
[----:B------:R-:W-:Y:S05]  /*1c370*/  BSYNC B1 ;  /* 0x0000000000017941 */ /* 0x000fea0003800000 */
.L_x_457:
        /* <DEDUP_REMOVED lines=13> */
.L_x_460:
[----:B------:R-:W-:Y:S05]  /*1c450*/  BSYNC B1 ;  /* 0x0000000000017941 */ /* 0x000fea0003800000 */
.L_x_459:
        /* <DEDUP_REMOVED lines=13> */
.L_x_462:
[----:B------:R-:W-:Y:S05]  /*1c530*/  BSYNC B1 ;  /* 0x0000000000017941 */ /* 0x000fea0003800000 */
.L_x_461:
        /* <DEDUP_REMOVED lines=13> */
.L_x_464:
[----:B------:R-:W-:Y:S05]  /*1c610*/  BSYNC B1 ;  /* 0x0000000000017941 */ /* 0x000fea0003800000 */
.L_x_463:
        /* <DEDUP_REMOVED lines=13> */
.L_x_466:
[----:B------:R-:W-:Y:S05]  /*1c6f0*/  BSYNC B1 ;  /* 0x0000000000017941 */ /* 0x000fea0003800000 */
.L_x_465:
        /* <DEDUP_REMOVED lines=13> */
.L_x_468:
[----:B------:R-:W-:Y:S05]  /*1c7d0*/  BSYNC B1 ;  /* 0x0000000000017941 */ /* 0x000fea0003800000 */
.L_x_467:
        /* <DEDUP_REMOVED lines=13> */
.L_x_470:
[----:B------:R-:W-:Y:S05]  /*1c8b0*/  BSYNC B1 ;  /* 0x0000000000017941 */ /* 0x000fea0003800000 */
.L_x_469:
        /* <DEDUP_REMOVED lines=13> */
.L_x_472:
[----:B------:R-:W-:Y:S05]  /*1c990*/  BSYNC B1 ;  /* 0x0000000000017941 */ /* 0x000fea0003800000 */
.L_x_471:
        /* <DEDUP_REMOVED lines=13> */
.L_x_474:
[----:B------:R-:W-:Y:S05]  /*1ca70*/  BSYNC B1 ;  /* 0x0000000000017941 */ /* 0x000fea0003800000 */
.L_x_473:
        /* <DEDUP_REMOVED lines=13> */
.L_x_476:
[----:B------:R-:W-:Y:S05]  /*1cb50*/  BSYNC B1 ;  /* 0x0000000000017941 */ /* 0x000fea0003800000 */
.L_x_475:
        /* <DEDUP_REMOVED lines=13> */
.L_x_478:
[----:B------:R-:W-:Y:S05]  /*1cc30*/  BSYNC B1 ;  /* 0x0000000000017941 */ /* 0x000fea0003800000 */
.L_x_477:
        /* <DEDUP_REMOVED lines=13> */
.L_x_480:
[----:B------:R-:W-:Y:S05]  /*1cd10*/  BSYNC B1 ;  /* 0x0000000000017941 */ /* 0x000fea0003800000 */
.L_x_479:
        /* <DEDUP_REMOVED lines=13> */
.L_x_482:
[----:B------:R-:W-:Y:S05]  /*1cdf0*/  BSYNC B1 ;  /* 0x0000000000017941 */ /* 0x000fea0003800000 */
.L_x_481:
        /* <DEDUP_REMOVED lines=13> */
.L_x_484:
[----:B------:R-:W-:Y:S05]  /*1ced0*/  BSYNC B1 ;  /* 0x0000000000017941 */ /* 0x000fea0003800000 */
.L_x_483:
        /* <DEDUP_REMOVED lines=13> */
.L_x_486:
[----:B------:R-:W-:Y:S05]  /*1cfb0*/  BSYNC B1 ;  /* 0x0000000000017941 */ /* 0x000fea0003800000 */
.L_x_485:
        /* <DEDUP_REMOVED lines=13> */
.L_x_488:
[----:B------:R-:W-:Y:S05]  /*1d090*/  BSYNC B1 ;  /* 0x0000000000017941 */ /* 0x000fea0003800000 */
.L_x_487:
        /* <DEDUP_REMOVED lines=13> */
.L_x_490:
[----:B------:R-:W-:Y:S05]  /*1d170*/  BSYNC B1 ;  /* 0x0000000000017941 */ /* 0x000fea0003800000 */
.L_x_489:
        /* <DEDUP_REMOVED lines=13> */
.L_x_492:
[----:B------:R-:W-:Y:S05]  /*1d250*/  BSYNC B1 ;  /* 0x0000000000017941 */ /* 0x000fea0003800000 */
.L_x_491:
        /* <DEDUP_REMOVED lines=13> */
.L_x_494:
[----:B------:R-:W-:Y:S05]  /*1d330*/  BSYNC B1 ;  /* 0x0000000000017941 */ /* 0x000fea0003800000 */
.L_x_493:
        /* <DEDUP_REMOVED lines=13> */
.L_x_496:
[----:B------:R-:W-:Y:S05]  /*1d410*/  BSYNC B1 ;  /* 0x0000000000017941 */ /* 0x000fea0003800000 */
.L_x_495:
        /* <DEDUP_REMOVED lines=13> */
.L_x_498:
[----:B------:R-:W-:Y:S05]  /*1d4f0*/  BSYNC B1 ;  /* 0x0000000000017941 */ /* 0x000fea0003800000 */
.L_x_497:
        /* <DEDUP_REMOVED lines=13> */
.L_x_500:
[----:B------:R-:W-:Y:S05]  /*1d5d0*/  BSYNC B1 ;  /* 0x0000000000017941 */ /* 0x000fea0003800000 */
.L_x_499:
        /* <DEDUP_REMOVED lines=13> */
.L_x_502:
[----:B------:R-:W-:Y:S05]  /*1d6b0*/  BSYNC B1 ;  /* 0x0000000000017941 */ /* 0x000fea0003800000 */
.L_x_501:
        /* <DEDUP_REMOVED lines=13> */
.L_x_504:
[----:B------:R-:W-:Y:S05]  /*1d790*/  BSYNC B1 ;  /* 0x0000000000017941 */ /* 0x000fea0003800000 */
.L_x_503:
        /* <DEDUP_REMOVED lines=13> */
.L_x_506:
[----:B------:R-:W-:Y:S05]  /*1d870*/  BSYNC B1 ;  /* 0x0000000000017941 */ /* 0x000fea0003800000 */
.L_x_505:
        /* <DEDUP_REMOVED lines=13> */
.L_x_508:
[----:B------:R-:W-:Y:S05]  /*1d950*/  BSYNC B1 ;  /* 0x0000000000017941 */ /* 0x000fea0003800000 */
.L_x_507:
        /* <DEDUP_REMOVED lines=13> */
.L_x_510:
[----:B------:R-:W-:Y:S05]  /*1da30*/  BSYNC B1 ;  /* 0x0000000000017941 */ /* 0x000fea0003800000 */
.L_x_509:
        /* <DEDUP_REMOVED lines=13> */
.L_x_512:
[----:B------:R-:W-:Y:S05]  /*1db10*/  BSYNC B1 ;  /* 0x0000000000017941 */ /* 0x000fea0003800000 */
.L_x_511:
        /* <DEDUP_REMOVED lines=13> */
.L_x_514:
[----:B------:R-:W-:Y:S05]  /*1dbf0*/  BSYNC B1 ;  /* 0x0000000000017941 */ /* 0x000fea0003800000 */
.L_x_513:
        /* <DEDUP_REMOVED lines=13> */
.L_x_516:
[----:B------:R-:W-:Y:S05]  /*1dcd0*/  BSYNC B1 ;  /* 0x0000000000017941 */ /* 0x000fea0003800000 */
.L_x_515:
        /* <DEDUP_REMOVED lines=13> */
.L_x_518:
[----:B------:R-:W-:Y:S05]  /*1ddb0*/  BSYNC B1 ;  /* 0x0000000000017941 */ /* 0x000fea0003800000 */
.L_x_517:
        /* <DEDUP_REMOVED lines=13> */
.L_x_520:
[----:B------:R-:W-:Y:S05]  /*1de90*/  BSYNC B1 ;  /* 0x0000000000017941 */ /* 0x000fea0003800000 */
.L_x_519:
        /* <DEDUP_REMOVED lines=13> */
.L_x_522:
[----:B------:R-:W-:Y:S05]  /*1df70*/  BSYNC B1 ;  /* 0x0000000000017941 */ /* 0x000fea0003800000 */
.L_x_521:
        /* <DEDUP_REMOVED lines=13> */
.L_x_524:
[----:B------:R-:W-:Y:S05]  /*1e050*/  BSYNC B1 ;  /* 0x0000000000017941 */ /* 0x000fea0003800000 */
.L_x_523:
        /* <DEDUP_REMOVED lines=13> */
.L_x_526:
[----:B------:R-:W-:Y:S05]  /*1e130*/  BSYNC B1 ;  /* 0x0000000000017941 */ /* 0x000fea0003800000 */
.L_x_525:
        /* <DEDUP_REMOVED lines=13> */
.L_x_528:
[----:B------:R-:W-:Y:S05]  /*1e210*/  BSYNC B1 ;  /* 0x0000000000017941 */ /* 0x000fea0003800000 */
.L_x_527:
        /* <DEDUP_REMOVED lines=13> */
.L_x_530:
[----:B------:R-:W-:Y:S05]  /*1e2f0*/  BSYNC B1 ;  /* 0x0000000000017941 */ /* 0x000fea0003800000 */
.L_x_529:
        /* <DEDUP_REMOVED lines=13> */
.L_x_532:
[----:B------:R-:W-:Y:S05]  /*1e3d0*/  BSYNC B1 ;  /* 0x0000000000017941 */ /* 0x000fea0003800000 */
.L_x_531:
        /* <DEDUP_REMOVED lines=13> */
.L_x_534:
[----:B------:R-:W-:Y:S05]  /*1e4b0*/  BSYNC B1 ;  /* 0x0000000000017941 */ /* 0x000fea0003800000 */
.L_x_533:
        /* <DEDUP_REMOVED lines=13> */
.L_x_536:
[----:B------:R-:W-:Y:S05]  /*1e590*/  BSYNC B1 ;  /* 0x0000000000017941 */ /* 0x000fea0003800000 */
.L_x_535:
        /* <DEDUP_REMOVED lines=13> */
.L_x_538:
[----:B------:R-:W-:Y:S05]  /*1e670*/  BSYNC B1 ;  /* 0x0000000000017941 */ /* 0x000fea0003800000 */
.L_x_537:
        /* <DEDUP_REMOVED lines=13> */
.L_x_540:
[----:B------:R-:W-:Y:S05]  /*1e750*/  BSYNC B1 ;  /* 0x0000000000017941 */ /* 0x000fea0003800000 */
.L_x_539:
        /* <DEDUP_REMOVED lines=13> */
.L_x_542:
[----:B------:R-:W-:Y:S05]  /*1e830*/  BSYNC B1 ;  /* 0x0000000000017941 */ /* 0x000fea0003800000 */
.L_x_541:
        /* <DEDUP_REMOVED lines=13> */
.L_x_544:
[----:B------:R-:W-:Y:S05]  /*1e910*/  BSYNC B1 ;  /* 0x0000000000017941 */ /* 0x000fea0003800000 */
.L_x_543:
        /* <DEDUP_REMOVED lines=13> */
.L_x_546:
[----:B------:R-:W-:Y:S05]  /*1e9f0*/  BSYNC B1 ;  /* 0x0000000000017941 */ /* 0x000fea0003800000 */
.L_x_545:
[----:B--234-:R-:W2:Y:S01]  /*1ea00*/  LDL.LU R3, [R1+0x448] ;  /* 0x0004480001037983 */ /* 0x01cea20000300800 */
[----:B-----5:R-:W-:Y:S01]  /*1ea10*/  LOP3.LUT R6, R6, 0xff, RZ, 0xc0, !PT ;  /* 0x000000ff06067812 */ /* 0x020fe200078ec0ff */
[----:B------:R-:W-:Y:S01]  /*1ea20*/  BSSY B1, `(.L_x_547) ;  /* 0x000000b000017945 */ /* 0x000fe20003800000 */
[----:B------:R-:W-:Y:S02]  /*1ea30*/  ISETP.LT.OR P3, PT, R0, 0xf9, !P2 ;  /* 0x000000f90000780c */ /* 0x000fe40005761670 */
[----:B------:R-:W-:Y:S02]  /*1ea40*/  F2FP.F16.E4M3.UNPACK_B R6, R6 ;  /* 0x00000006ff06723e */ /* 0x000fe400020006ff */
[----:B------:R-:W-:-:S03]  /*1ea50*/  PRMT R2, RZ, 0x7610, R2 ;  /* 0x00007610ff027816 */ /* 0x000fc60000000002 */
[----:B------:R-:W-:-:S05]  /*1ea60*/  HADD2.F32 R6, -RZ, R6.H0_H0 ;  /* 0x20000006ff067230 */ /* 0x000fca0000004100 */
[----:B------:R-:W-:-:S04]  /*1ea70*/  FMUL R6, R6, UR21 ;  /* 0x0000001506067c20 */ /* 0x000fc80008400000 */
[----:B--2---:R-:W-:-:S05]  /*1ea80*/  FFMA R6, R3, UR20, R6 ;  /* 0x0000001403067c23 */ /* 0x004fca0008000006 */
[----:B------:R-:W-:-:S05]  /*1ea90*/  F2FP.SATFINITE.E4M3.F32.PACK_AB_MERGE_C R3, RZ, R6, RZ ;  /* 0x00000006ff03723e */ /* 0x000fca00048070ff */
[----:B------:R2:W-:Y:S01]  /*1eaa0*/  @!P1 STG.E.U8 desc[UR14][R30.64+0xf9], R3 ;  /* 0x0000f9031e009986 */ /* 0x0005e2000c10110e */
[----:B------:R-:W-:Y:S05]  /*1eab0*/  @P3 BRA `(.L_x_548) ;  /* 0x0000000000043947 */ /* 0x000fea0003800000 */
[----:B------:R3:W5:Y:S02]  /*1eac0*/  LDG.E.U8 R2, desc[UR14][R4.64+0xf8] ;  /* 0x0000f80e04027981 */ /* 0x000764000c1e1100 */
.L_x_548:
[----:B------:R-:W-:Y:S05]  /*1ead0*/  BSYNC B1 ;  /* 0x0000000000017941 */ /* 0x000fea0003800000 */
.L_x_547:
[----:B--2---:R-:W2:Y:S01]  /*1eae0*/  LDL.LU R3, [R1+0x44c] ;  /* 0x00044c0001037983 */ /* 0x004ea20000300800 */
        /* <DEDUP_REMOVED lines=12> */
.L_x_550:
[----:B------:R-:W-:Y:S05]  /*1ebb0*/  BSYNC B1 ;  /* 0x0000000000017941 */ /* 0x000fea0003800000 */
.L_x_549:
[----:B------:R-:W-:Y:S05]  /*1ebc0*/  @P2 BRA `(.L_x_551) ;  /* 0x0000004800882947 */ /* 0x000fea0003800000 */
[----:B------:R-:W2:Y:S01]  /*1ebd0*/  LDL.LU R2, [R1+0x450] ;  /* 0x0004500001027983 */ /* 0x000ea20000300800 */
[----:B-----5:R-:W-:-:S04]  /*1ebe0*/  LOP3.LUT R0, R0, 0xff, RZ, 0xc0, !PT ;  /* 0x000000ff00007812 */ /* 0x020fc800078ec0ff */
[----:B------:R-:W-:-:S05]  /*1ebf0*/  F2FP.F16.E4M3.UNPACK_B R0, R0 ;  /* 0x00000000ff00723e */ /* 0x000fca00020006ff */
[----:B------:R-:W-:-:S05]  /*1ec00*/  HADD2.F32 R0, -RZ, R0.H0_H0 ;  /* 0x20000000ff007230 */ /* 0x000fca0000004100 */
[----:B------:R-:W-:-:S04]  /*1ec10*/  FMUL R0, R0, UR21 ;  /* 0x0000001500007c20 */ /* 0x000fc80008400000 */
[----:B--2---:R-:W-:-:S05]  /*1ec20*/  FFMA R0, R2, UR20, R0 ;  /* 0x0000001402007c23 */ /* 0x004fca0008000000 */
[----:B------:R-:W-:-:S05]  /*1ec30*/  F2FP.SATFINITE.E4M3.F32.PACK_AB_MERGE_C R3, RZ, R0, RZ ;  /* 0x00000000ff03723e */ /* 0x000fca00048070ff */
[----:B------:R2:W-:Y:S01]  /*1ec40*/  STG.E.U8 desc[UR14][R28.64+0xf9], R3 ;  /* 0x0000f9031c007986 */ /* 0x0005e2000c10110e */
[----:B------:R-:W-:Y:S05]  /*1ec50*/  BRA `(.L_x_551) ;  /* 0x0000004800647947 */ /* 0x000fea0003800000 */
.L_x_38:
[----:B------:R-:W-:Y:S01]  /*1ec60*/  ISETP.GE.AND P1, PT, R34, 0x1, PT ;  /* 0x000000012200780c */ /* 0x000fe20003f26270 */
[----:B------:R-:W-:Y:S01]  /*1ec70*/  FMUL R4, R4, UR20 ;  /* 0x0000001404047c20 */ /* 0x000fe20008400000 */
[----:B------:R-:W2:Y:S02]  /*1ec80*/  LDL.LU R2, [R1+0x200] ;  /* 0x0002000001027983 */ /* 0x000ea40000300800 */
[----:B------:R-:W-:Y:S02]  /*1ec90*/  ISETP.LT.OR P2, PT, R0, 0x2, !P1 ;  /* 0x000000020000780c */ /* 0x000fe40004f41670 */
[----:B------:R-:W-:Y:S01]  /*1eca0*/  F2FP.SATFINITE.E4M3.F32.PACK_AB_MERGE_C R4, RZ, R4, RZ ;  /* 0x00000004ff04723e */ /* 0x000fe200048070ff */
[----:B------:R-:W-:Y:S01]  /*1ecb0*/  FMUL R3, R3, UR20 ;  /* 0x0000001403037c20 */ /* 0x000fe20008400000 */
[----:B------:R-:W-:Y:S01]  /*1ecc0*/  FMUL R5, R5, UR20 ;  /* 0x0000001405057c20 */ /* 0x000fe20008400000 */
[----:B------:R-:W-:Y:S01]  /*1ecd0*/  FMUL R6, R6, UR20 ;  /* 0x0000001406067c20 */ /* 0x000fe20008400000 */
[----:B------:R-:W-:Y:S01]  /*1ece0*/  ISETP.LT.OR P5, PT, R0, 0x9, !P1 ;  /* 0x000000090000780c */ /* 0x000fe20004fa1670 */
[----:B------:R-:W-:Y:S01]  /*1ecf0*/  FMUL R7, R7, UR20 ;  /* 0x0000001407077c20 */ /* 0x000fe20008400000 */
[----:B------:R-:W-:Y:S01]  /*1ed00*/  FMUL R8, R8, UR20 ;  /* 0x0000001408087c20 */ /* 0x000fe20008400000 */
[----:B------:R-:W-:Y:S01]  /*1ed10*/  FMUL R9, R9, UR20 ;  /* 0x0000001409097c20 */ /* 0x000fe20008400000 */
[----:B------:R-:W-:Y:S01]  /*1ed20*/  FMUL R10, R10, UR20 ;  /* 0x000000140a0a7c20 */ /* 0x000fe20008400000 */
[----:B------:R-:W-:Y:S01]  /*1ed30*/  FMUL R11, R11, UR20 ;  /* 0x000000140b0b7c20 */ /* 0x000fe20008400000 */
[----:B------:R-:W-:Y:S01]  /*1ed40*/  FMUL R12, R12, UR20 ;  /* 0x000000140c0c7c20 */ /* 0x000fe20008400000 */
[----:B------:R-:W-:Y:S01]  /*1ed50*/  @!P2 STG.E.U8 desc[UR14][R24.64+0x1], R4 ;  /* 0x000001041800a986 */ /* 0x000fe2000c10110e */
[----:B------:R-:W-:-:S02]  /*1ed60*/  ISETP.LT.OR P2, PT, R0, 0x1, !P1 ;  /* 0x000000010000780c */ /* 0x000fc40004f41670 */
[----:B------:R-:W-:Y:S01]  /*1ed70*/  F2FP.SATFINITE.E4M3.F32.PACK_AB_MERGE_C R3, RZ, R3, RZ ;  /* 0x00000003ff03723e */ /* 0x000fe200048070ff */
[----:B------:R-:W-:Y:S01]  /*1ed80*/  FMUL R13, R13, UR20 ;  /* 0x000000140d0d7c20 */ /* 0x000fe20008400000 */
        /* <DEDUP_REMOVED lines=9> */
[----:B------:R0:W-:Y:S01]  /*1ee20*/  @!P2 STG.E.U8 desc[UR14][R24.64], R3 ;  /* 0x000000031800a986 */ /* 0x0001e2000c10110e */
[----:B------:R-:W-:Y:S01]  /*1ee30*/  ISETP.GE.AND P2, PT, R34, 0x9, PT ;  /* 0x000000092200780c */ /* 0x000fe20003f46270 */
[----:B------:R-:W-:Y:S01]  /*1ee40*/  FMUL R23, R23, UR20 ;  /* 0x0000001417177c20 */ /* 0x000fe20008400000 */
[----:B------:R-:W-:Y:S01]  /*1ee50*/  FMUL R152, R152, UR20 ;  /* 0x0000001498987c20 */ /* 0x000fe20008400000 */
[----:B------:R-:W-:Y:S01]  /*1ee60*/  FMUL R153, R153, UR20 ;  /* 0x0000001499997c20 */ /* 0x000fe20008400000 */
[----:B------:R-:W-:Y:S01]  /*1ee70*/  ISETP.LT.OR P3, PT, R0, 0x1, !P2 ;  /* 0x000000010000780c */ /* 0x000fe20005761670 */
[----:B------:R-:W-:Y:S01]  /*1ee80*/  FMUL R154, R154, UR20 ;  /* 0x000000149a9a7c20 */ /* 0x000fe20008400000 */
[----:B------:R-:W-:Y:S01]  /*1ee90*/  F2FP.SATFINITE.E4M3.F32.PACK_AB_MERGE_C R5, RZ, R5, RZ ;  /* 0x00000005ff05723e */ /* 0x000fe200048070ff */
[----:B------:R-:W-:Y:S01]  /*1eea0*/  FMUL R155, R155, UR20 ;  /* 0x000000149b9b7c20 */ /* 0x000fe20008400000 */
        /* <DEDUP_REMOVED lines=10> */
[----:B------:R-:W-:-:S02]  /*1ef50*/  ISETP.LT.OR P3, PT, R0, 0x2, !P2 ;  /* 0x000000020000780c */ /* 0x000fc40005761670 */
        /* <DEDUP_REMOVED lines=10> */
[----:B------:R-:W4:Y:S04]  /*1f000*/  LDL.LU R37, [R1+0x204] ;  /* 0x0002040001257983 */ /* 0x000f280000300800 */
[----:B------:R-:W-:Y:S01]  /*1f010*/  @!P3 STG.E.U8 desc[UR14][R26.64+0x1], R6 ;  /* 0x000001061a00b986 */ /* 0x000fe2000c10110e */
[----:B------:R-:W-:-:S03]  /*1f020*/  ISETP.LT.OR P3, PT, R0, 0xa, !P1 ;  /* 0x0000000a0000780c */ /* 0x000fc60004f61670 */
[----:B------:R5:W-:Y:S01]  /*1f030*/  @!P5 STG.E.U8 desc[UR14][R24.64+0x8], R7 ;  /* 0x000008071800d986 */ /* 0x000be2000c10110e */
[----:B------:R-:W-:Y:S02]  /*1f040*/  ISETP.LT.OR P5, PT, R0, 0x9, !P2 ;  /* 0x000000090000780c */ /* 0x000fe400057a1670 */
[----:B------:R-:W-:Y:S01]  /*1f050*/  F2FP.SATFINITE.E4M3.F32.PACK_AB_MERGE_C R9, RZ, R9, RZ ;  /* 0x00000009ff09723e */ /* 0x000fe200048070ff */
[----:B------:R-:W4:Y:S01]  /*1f060*/  LDL.LU R36, [R1+0x208] ;  /* 0x0002080001247983 */ /* 0x000f220000300800 */
[----:B------:R-:W-:Y:S02]  /*1f070*/  F2FP.SATFINITE.E4M3.F32.PACK_AB_MERGE_C R10, RZ, R10, RZ ;  /* 0x0000000aff0a723e */ /* 0x000fe400048070ff */
[----:B------:R-:W-:Y:S01]  /*1f080*/  F2FP.SATFINITE.E4M3.F32.PACK_AB_MERGE_C R11, RZ, R11, RZ ;  /* 0x0000000bff0b723e */ /* 0x000fe200048070ff */
[----:B------:R-:W-:Y:S01]  /*1f090*/  FMUL R172, R172, UR20 ;  /* 0x00000014acac7c20 */ /* 0x000fe20008400000 */
[----:B------:R-:W-:Y:S01]  /*1f0a0*/  F2FP.SATFINITE.E4M3.F32.PACK_AB_MERGE_C R12, RZ, R12, RZ ;  /* 0x0000000cff0c723e */ /* 0x000fe200048070ff */
[----:B------:R-:W-:Y:S01]  /*1f0b0*/  @!P3 STG.E.U8 desc[UR14][R24.64+0x9], R8 ;  /* 0x000009081800b986 */ /* 0x000fe2000c10110e */
[----:B------:R-:W-:-:S03]  /*1f0c0*/  ISETP.LT.OR P3, PT, R0, 0xa, !P2 ;  /* 0x0000000a0000780c */ /* 0x000fc60005761670 */
[----:B------:R-:W-:Y:S01]  /*1f0d0*/  @!P5 STG.E.U8 desc[UR14][R26.64+0x8], R9 ;  /* 0x000008091a00d986 */ /* 0x000fe2000c10110e */
[C---:B------:R-:W-:Y:S02]  /*1f0e0*/  ISETP.LT.OR P5, PT, R0.reuse, 0x11, !P1 ;  /* 0x000000110000780c */ /* 0x040fe40004fa1670 */
        /* <DEDUP_REMOVED lines=9> */
[----:B------:R-:W-:Y:S02]  /*1f180*/  ISETP.LT.OR P5, PT, R0, 0x11, !P2 ;  /* 0x000000110000780c */ /* 0x000fe400057a1670 */
[----:B------:R-:W-:Y:S01]  /*1f190*/  F2FP.SATFINITE.E4M3.F32.PACK_AB_MERGE_C R17, RZ, R17, RZ ;  /* 0x00000011ff11723e */ /* 0x000fe200048070ff */
[----:B------:R-:W-:Y:S01]  /*1f1a0*/  FMUL R174, R174, UR20 ;  /* 0x00000014aeae7c20 */ /* 0x000fe20008400000 */
[----:B------:R-:W-:Y:S01]  /*1f1b0*/  F2FP.SATFINITE.E4M3.F32.PACK_AB_MERGE_C R18, RZ, R18, RZ ;  /* 0x00000012ff12723e */ /* 0x000fe200048070ff */
[----:B------:R-:W4:Y:S04]  /*1f1c0*/  LDL.LU R33, [R1+0x210] ;  /* 0x0002100001217983 */ /* 0x000f280000300800 */
        /* <DEDUP_REMOVED lines=14> */
[----:B------:R-:W-:Y:S01]  /*1f2b0*/  ISETP.LT.OR P6, PT, R0, 0x29, !P2 ;  /* 0x000000290000780c */ /* 0x000fe200057c1670 */
[----:B------:R-:W-:Y:S01]  /*1f2c0*/  FMUL R176, R176, UR20 ;  /* 0x00000014b0b07c20 */ /* 0x000fe20008400000 */
[----:B------:R-:W-:Y:S01]  /*1f2d0*/  F2FP.SATFINITE.E4M3.F32.PACK_AB_MERGE_C R23, RZ, R23, RZ ;  /* 0x00000017ff17723e */ /* 0x000fe200048070ff */
[----:B------:R-:W-:Y:S01]  /*1f2e0*/  FMUL R177, R177, UR20 ;  /* 0x00000014b1b17c20 */ /* 0x000fe20008400000 */
        /* <DEDUP_REMOVED lines=40> */
[----:B0-----:R-:W-:Y:S01]  /*1f570*/  F2FP.SATFINITE.E4M3.F32.PACK_AB_MERGE_C R3, RZ, R166, RZ ;  /* 0x000000a6ff03723e */ /* 0x001fe200048070ff */
[----:B------:R-:W-:Y:S01]  /*1f580*/  FMUL R188, R188, UR20 ;  /* 0x00000014bcbc7c20 */ /* 0x000fe20008400000 */
[----:B------:R-:W-:Y:S01]  /*1f590*/  F2FP.SATFINITE.E4M3.F32.PACK_AB_MERGE_C R167, RZ, R167, RZ ;  /* 0x000000a7ffa7723e */ /* 0x000fe200048070ff */
[----:B------:R-:W-:Y:S01]  /*1f5a0*/  FMUL R189, R189, UR20 ;  /* 0x00000014bdbd7c20 */ /* 0x000fe20008400000 */
[----:B---3--:R-:W-:Y:S01]  /*1f5b0*/  F2FP.SATFINITE.E4M3.F32.PACK_AB_MERGE_C R5, RZ, R168, RZ ;  /* 0x000000a8ff05723e */ /* 0x008fe200048070ff */
[----:B------:R-:W-:Y:S01]  /*1f5c0*/  FMUL R190, R190, UR20 ;  /* 0x00000014bebe7c20 */ /* 0x000fe20008400000 */
[----:B------:R-:W-:Y:S01]  /*1f5d0*/  F2FP.SATFINITE.E4M3.F32.PACK_AB_MERGE_C R169, RZ, R169, RZ ;  /* 0x000000a9ffa9723e */ /* 0x000fe200048070ff */
[----:B------:R-:W-:Y:S01]  /*1f5e0*/  @!P3 STG.E.U8 desc[UR14][R24.64+0x29], R152 ;  /* 0x000029981800b986 */ /* 0x000fe2000c10110e */
[----:B------:R-:W-:-:S03]  /*1f5f0*/  ISETP.LT.OR P3, PT, R0, 0x31, !P1 ;  /* 0x000000310000780c */ /* 0x000fc60004f61670 */
[----:B------:R-:W-:Y:S01]  /*1f600*/  @!P6 STG.E.U8 desc[UR14][R26.64+0x28], R153 ;  /* 0x000028991a00e986 */ /* 0x000fe2000c10110e */
[----:B------:R-:W-:-:S03]  /*1f610*/  ISETP.LT.OR P6, PT, R0, 0x32, !P1 ;  /* 0x000000320000780c */ /* 0x000fc60004fc1670 */
[----:B------:R-:W-:Y:S01]  /*1f620*/  @!P5 STG.E.U8 desc[UR14][R26.64+0x29], R154 ;  /* 0x0000299a1a00d986 */ /* 0x000fe2000c10110e */
[C---:B------:R-:W-:Y:S02]  /*1f630*/  ISETP.LT.OR P5, PT, R0.reuse, 0x31, !P2 ;  /* 0x000000310000780c */ /* 0x040fe400057a1670 */
[----:B------:R-:W-:Y:S01]  /*1f640*/  F2FP.SATFINITE.E4M3.F32.PACK_AB_MERGE_C R171, RZ, R171, RZ ;  /* 0x000000abffab723e */ /* 0x000fe200048070ff */
[----:B------:R-:W-:Y:S01]  /*1f650*/  FMUL R191, R191, UR20 ;  /* 0x00000014bfbf7c20 */ /* 0x000fe20008400000 */
[----:B------:R-:W-:Y:S01]  /*1f660*/  F2FP.SATFINITE.E4M3.F32.PACK_AB_MERGE_C R173, RZ, R173, RZ ;  /* 0x000000adffad723e */ /* 0x000fe200048070ff */
[----:B------:R-:W-:Y:S01]  /*1f670*/  @!P3 STG.E.U8 desc[UR14][R24.64+0x30], R155 ;  /* 0x0000309b1800b986 */ /* 0x000fe2000c10110e */
[----:B------:R-:W-:-:S03]  /*1f680*/  ISETP.LT.OR P3, PT, R0, 0x32, !P2 ;  /* 0x000000320000780c */ /* 0x000fc60005761670 */
[----:B------:R-:W-:Y:S01]  /*1f690*/  @!P6 STG.E.U8 desc[UR14][R24.64+0x31], R156 ;  /* 0x0000319c1800e986 */ /* 0x000fe2000c10110e */
[----:B------:R-:W-:-:S03]  /*1f6a0*/  ISETP.LT.OR P6, PT, R0, 0x39, !P1 ;  /* 0x000000390000780c */ /* 0x000fc60004fc1670 */
[----:B------:R-:W-:Y:S01]  /*1f6b0*/  @!P5 STG.E.U8 desc[UR14][R26.64+0x30], R157 ;  /* 0x0000309d1a00d986 */ /* 0x000fe2000c10110e */
[----:B------:R-:W-:Y:S02]  /*1f6c0*/  ISETP.LT.OR P5, PT, R0, 0x3a, !P1 ;  /* 0x0000003a0000780c */ /* 0x000fe40004fa1670 */
[----:B-----5:R-:W-:Y:S01]  /*1f6d0*/  F2FP.SATFINITE.E4M3.F32.PACK_AB_MERGE_C R7, RZ, R174, RZ ;  /* 0x000000aeff07723e */ /* 0x020fe200048070ff */
[----:B------:R-:W-:Y:S01]  /*1f6e0*/  FMUL R192, R192, UR20 ;  /* 0x00000014c0c07c20 */ /* 0x000fe20008400000 */
[----:B------:R-:W-:Y:S01]  /*1f6f0*/  FMUL R193, R193, UR20 ;  /* 0x00000014c1c17c20 */ /* 0x000fe20008400000 */
[----:B------:R-:W-:Y:S01]  /*1f700*/  @!P3 STG.E.U8 desc[UR14][R26.64+0x31], R158 ;  /* 0x0000319e1a00b986 */ /* 0x000fe2000c10110e */
[----:B------:R-:W-:-:S03]  /*1f710*/  ISETP.LT.OR P3, PT, R0, 0x39, !P2 ;  /* 0x000000390000780c */ /* 0x000fc60005761670 */
[----:B------:R-:W-:Y:S01]  /*1f720*/  @!P6 STG.E.U8 desc[UR14][R24.64+0x38], R159 ;  /* 0x0000389f1800e986 */ /* 0x000fe2000c10110e */
[----:B------:R-:W-:-:S03]  /*1f730*/  ISETP.LT.OR P6, PT, R0, 0x3a, !P2 ;  /* 0x0000003a0000780c */ /* 0x000fc600057c1670 */
[----:B------:R-:W-:Y:S01]  /*1f740*/  @!P5 STG.E.U8 desc[UR14][R24.64+0x39], R160 ;  /* 0x000039a01800d986 */ /* 0x000fe2000c10110e */
[----:B------:R-:W-:Y:S01]  /*1f750*/  ISETP.LT.OR P5, PT, R0, 0x41, !P1 ;  /* 0x000000410000780c */ /* 0x000fe20004fa1670 */
[----:B------:R-:W-:Y:S01]  /*1f760*/  FMUL R194, R194, UR20 ;  /* 0x00000014c2c27c20 */ /* 0x000fe20008400000 */
[----:B------:R-:W-:Y:S01]  /*1f770*/  FMUL R195, R195, UR20 ;  /* 0x00000014c3c37c20 */ /* 0x000fe20008400000 */
        /* <DEDUP_REMOVED lines=16> */
[----:B------:R0:W-:Y:S01]  /*1f880*/  @!P5 STG.E.U8 desc[UR14][R26.64+0x41], R3 ;  /* 0x000041031a00d986 */ /* 0x0001e2000c10110e */
[----:B------:R-:W-:Y:S01]  /*1f890*/  ISETP.LT.OR P5, PT, R0, 0x49, !P2 ;  /* 0x000000490000780c */ /* 0x000fe200057a1670 */
[----:B------:R-:W-:Y:S01]  /*1f8a0*/  FMUL R202, R202, UR20 ;  /* 0x00000014caca7c20 */ /* 0x000fe20008400000 */
[----:B------:R-:W-:Y:S01]  /*1f8b0*/  FMUL R203, R203, UR20 ;  /* 0x00000014cbcb7c20 */ /* 0x000fe20008400000 */
[----:B------:R-:W-:Y:S01]  /*1f8c0*/  FMUL R204, R204, UR20 ;  /* 0x00000014cccc7c20 */ /* 0x000fe20008400000 */
[----:B------:R-:W-:Y:S01]  /*1f8d0*/  FMUL R205, R205, UR20 ;  /* 0x00000014cdcd7c20 */ /* 0x000fe20008400000 */
[----:B------:R-:W-:Y:S01]  /*1f8e0*/  @!P3 STG.E.U8 desc[UR14][R24.64+0x48], R167 ;  /* 0x000048a71800b986 */ /* 0x000fe2000c10110e */
[----:B------:R-:W-:-:S03]  /*1f8f0*/  ISETP.LT.OR P3, PT, R0, 0x4a, !P2 ;  /* 0x0000004a0000780c */ /* 0x000fc60005761670 */
[----:B------:R3:W-:Y:S01]  /*1f900*/  @!P6 STG.E.U8 desc[UR14][R24.64+0x49], R5 ;  /* 0x000049051800e986 */ /* 0x0007e2000c10110e */
[C---:B------:R-:W-:Y:S02]  /*1f910*/  ISETP.LT.OR P6, PT, R0.reuse, 0x51, !P1 ;  /* 0x000000510000780c */ /* 0x040fe40004fc1670 */
[----:B0-----:R-:W-:Y:S01]  /*1f920*/  F2FP.SATFINITE.E4M3.F32.PACK_AB_MERGE_C R3, RZ, R170, RZ ;  /* 0x000000aaff03723e */ /* 0x001fe200048070ff */
[----:B------:R-:W-:Y:S01]  /*1f930*/  @!P5 STG.E.U8 desc[UR14][R26.64+0x48], R169 ;  /* 0x000048a91a00d986 */ /* 0x000fe2000c10110e */
[----:B------:R-:W-:Y:S01]  /*1f940*/  ISETP.LT.OR P5, PT, R0, 0x52, !P1 ;  /* 0x000000520000780c */ /* 0x000fe20004fa1670 */
[----:B------:R-:W-:Y:S01]  /*1f950*/  FMUL R206, R206, UR20 ;  /* 0x00000014cece7c20 */ /* 0x000fe20008400000 */
[----:B------:R-:W-:Y:S01]  /*1f960*/  FMUL R207, R207, UR20 ;  /* 0x00000014cfcf7c20 */ /* 0x000fe20008400000 */
[----:B------:R-:W-:Y:S01]  /*1f970*/  FMUL R208, R208, UR20 ;  /* 0x00000014d0d07c20 */ /* 0x000fe20008400000 */
[----:B------:R-:W-:Y:S01]  /*1f980*/  FMUL R209, R209, UR20 ;  /* 0x00000014d1d17c20 */ /* 0x000fe20008400000 */
[----:B------:R0:W-:Y:S01]  /*1f990*/  @!P3 STG.E.U8 desc[UR14][R26.64+0x49], R3 ;  /* 0x000049031a00b986 */ /* 0x0001e2000c10110e */
[----:B------:R-:W-:-:S03]  /*1f9a0*/  ISETP.LT.OR P3, PT, R0, 0x51, !P2 ;  /* 0x000000510000780c */ /* 0x000fc60005761670 */
[----:B------:R-:W-:Y:S01]  /*1f9b0*/  @!P6 STG.E.U8 desc[UR14][R24.64+0x50], R171 ;  /* 0x000050ab1800e986 */ /* 0x000fe2000c10110e */
[----:B------:R-:W-:Y:S02]  /*1f9c0*/  ISETP.LT.OR P6, PT, R0, 0x52, !P2 ;  /* 0x000000520000780c */ /* 0x000fe400057c1670 */
[----:B---3--:R-:W-:Y:S01]  /*1f9d0*/  F2FP.SATFINITE.E4M3.F32.PACK_AB_MERGE_C R5, RZ, R172, RZ ;  /* 0x000000acff05723e */ /* 0x008fe200048070ff */
[----:B------:R-:W-:Y:S01]  /*1f9e0*/  FMUL R210, R210, UR20 ;  /* 0x00000014d2d27c20 */ /* 0x000fe20008400000 */
[----:B------:R-:W-:Y:S01]  /*1f9f0*/  FMUL R211, R211, UR20 ;  /* 0x00000014d3d37c20 */ /* 0x000fe20008400000 */
[----:B------:R-:W-:Y:S01]  /*1fa00*/  FMUL R212, R212, UR20 ;  /* 0x00000014d4d47c20 */ /* 0x000fe20008400000 */
[----:B------:R-:W-:Y:S01]  /*1fa10*/  FMUL R213, R213, UR20 ;  /* 0x00000014d5d57c20 */ /* 0x000fe20008400000 */
[----:B------:R3:W-:Y:S01]  /*1fa20*/  @!P5 STG.E.U8 desc[UR14][R24.64+0x51], R5 ;  /* 0x000051051800d986 */ /* 0x0007e2000c10110e */
[----:B------:R-:W-:-:S03]  /*1fa30*/  ISETP.LT.OR P5, PT, R0, 0x59, !P1 ;  /* 0x000000590000780c */ /* 0x000fc60004fa1670 */
[----:B------:R-:W-:Y:S01]  /*1fa40*/  @!P3 STG.E.U8 desc[UR14][R26.64+0x50], R173 ;  /* 0x000050ad1a00b986 */ /* 0x000fe2000c10110e */
[----:B------:R-:W-:-:S03]  /*1fa50*/  ISETP.LT.OR P3, PT, R0, 0x5a, !P1 ;  /* 0x0000005a0000780c */ /* 0x000fc60004f61670 */
[----:B------:R5:W-:Y:S01]  /*1fa60*/  @!P6 STG.E.U8 desc[UR14][R26.64+0x51], R7 ;  /* 0x000051071a00e986 */ /* 0x000be2000c10110e */
[----:B------:R-:W-:Y:S02]  /*1fa70*/  ISETP.LT.OR P6, PT, R0, 0x59, !P2 ;  /* 0x000000590000780c */ /* 0x000fe400057c1670 */
[----:B------:R-:W-:Y:S01]  /*1fa80*/  F2FP.SATFINITE.E4M3.F32.PACK_AB_MERGE_C R175, RZ, R175, RZ ;  /* 0x000000afffaf723e */ /* 0x000fe200048070ff */
[----:B------:R-:W-:Y:S01]  /*1fa90*/  FMUL R214, R214, UR20 ;  /* 0x00000014d6d67c20 */ /* 0x000fe20008400000 */
[----:B0-----:R-:W-:Y:S01]  /*1faa0*/  F2FP.SATFINITE.E4M3.F32.PACK_AB_MERGE_C R3, RZ, R176, RZ ;  /* 0x000000b0ff03723e */ /* 0x001fe200048070ff */
[----:B------:R-:W-:Y:S01]  /*1fab0*/  FMUL R215, R215, UR20 ;  /* 0x00000014d7d77c20 */ /* 0x000fe20008400000 */
[----:B------:R-:W-:Y:S01]  /*1fac0*/  F2FP.SATFINITE.E4M3.F32.PACK_AB_MERGE_C R177, RZ, R177, RZ ;  /* 0x000000b1ffb1723e */ /* 0x000fe200048070ff */
[----:B------:R-:W-:Y:S01]  /*1fad0*/  @!P5 STG.E.U8 desc[UR14][R24.64+0x58], R175 ;  /* 0x000058af1800d986 */ /* 0x000fe2000c10110e */
[----:B------:R-:W-:-:S03]  /*1fae0*/  ISETP.LT.OR P5, PT, R0, 0x5a, !P2 ;  /* 0x0000005a0000780c */ /* 0x000fc600057a1670 */
[----:B------:R0:W-:Y:S01]  /*1faf0*/  @!P3 STG.E.U8 desc[UR14][R24.64+0x59], R3 ;  /* 0x000059031800b986 */ /* 0x0001e2000c10110e */
[----:B------:R-:W-:-:S03]  /*1fb00*/  ISETP.LT.OR P3, PT, R0, 0x61, !P1 ;  /* 0x000000610000780c */ /* 0x000fc60004f61670 */
[----:B------:R-:W-:Y:S01]  /*1fb10*/  @!P6 STG.E.U8 desc[UR14][R26.64+0x58], R177 ;  /* 0x000058b11a00e986 */ /* 0x000fe2000c10110e */
[----:B------:R-:W-:Y:S02]  /*1fb20*/  ISETP.LT.OR P6, PT, R0, 0x62, !P1 ;  /* 0x000000620000780c */ /* 0x000fe40004fc1670 */
[----:B---3--:R-:W-:Y:S01]  /*1fb30*/  F2FP.SATFINITE.E4M3.F32.PACK_AB_MERGE_C R5, RZ, R178, RZ ;  /* 0x000000b2ff05723e */ /* 0x008fe200048070ff */
[----:B------:R-:W-:Y:S01]  /*1fb40*/  FMUL R216, R216, UR20 ;  /* 0x00000014d8d87c20 */ /* 0x000fe20008400000 */
[----:B------:R-:W-:Y:S01]  /*1fb50*/  F2FP.SATFINITE.E4M3.F32.PACK_AB_MERGE_C R179, RZ, R179, RZ ;  /* 0x000000b3ffb3723e */ /* 0x000fe200048070ff */
[----:B------:R-:W-:Y:S01]  /*1fb60*/  FMUL R217, R217, UR20 ;  /* 0x00000014d9d97c20 */ /* 0x000fe20008400000 */
[----:B-----5:R-:W-:Y:S01]  /*1fb70*/  F2FP.SATFINITE.E4M3.F32.PACK_AB_MERGE_C R7, RZ, R180, RZ ;  /* 0x000000b4ff07723e */ /* 0x020fe200048070ff */
        /* <DEDUP_REMOVED lines=97> */
[----:B--2---:R-:W-:Y:S01]  /*20190*/  FMUL R2, R2, UR20 ;  /* 0x0000001402027c20 */ /* 0x004fe20008400000 */
        /* <DEDUP_REMOVED lines=8> */
[----:B------:R-:W2:Y:S01]  /*20220*/  LDL.LU R39, [R1+0x218] ;  /* 0x0002180001277983 */ /* 0x000ea20000300800 */
[----:B------:R-:W-:Y:S01]  /*20230*/  F2FP.SATFINITE.E4M3.F32.PACK_AB_MERGE_C R209, RZ, R209, RZ ;  /* 0x000000d1ffd1723e */ /* 0x000fe200048070ff */
[----:B------:R-:W-:Y:S01]  /*20240*/  FMUL R236, R236, UR20 ;  /* 0x00000014ecec7c20 */ /* 0x000fe20008400000 */
[----:B-----5:R-:W-:Y:S01]  /*20250*/  F2FP.SATFINITE.E4M3.F32.PACK_AB_MERGE_C R7, RZ, R210, RZ ;  /* 0x000000d2ff07723e */ /* 0x020fe200048070ff */
[----:B------:R3:W-:Y:S01]  /*20260*/  @!P5 STG.E.U8 desc[UR14][R24.64+0x99], R5 ;  /* 0x000099051800d986 */ /* 0x0007e2000c10110e */
[C---:B------:R-:W-:Y:S01]  /*20270*/  ISETP.LT.OR P5, PT, R0.reuse, 0xa1, !P1 ;  /* 0x000000a10000780c */ /* 0x040fe20004fa1670 */
[----:B------:R-:W-:Y:S01]  /*20280*/  FMUL R235, R235, UR20 ;  /* 0x00000014ebeb7c20 */ /* 0x000fe20008400000 */
[----:B------:R-:W-:Y:S01]  /*20290*/  F2FP.SATFINITE.E4M3.F32.PACK_AB_MERGE_C R211, RZ, R211, RZ ;  /* 0x000000d3ffd3723e */ /* 0x000fe200048070ff */
[----:B------:R-:W-:Y:S01]  /*202a0*/  @!P3 STG.E.U8 desc[UR14][R26.64+0x98], R209 ;  /* 0x000098d11a00b986 */ /* 0x000fe2000c10110e */
[C---:B------:R-:W-:Y:S01]  /*202b0*/  ISETP.LT.OR P3, PT, R0.reuse, 0xa2, !P1 ;  /* 0x000000a20000780c */ /* 0x040fe20004f61670 */
[----:B------:R-:W-:Y:S01]  /*202c0*/  FMUL R237, R237, UR20 ;  /* 0x00000014eded7c20 */ /* 0x000fe20008400000 */
[----:B0-----:R-:W-:Y:S01]  /*202d0*/  F2FP.SATFINITE.E4M3.F32.PACK_AB_MERGE_C R3, RZ, R212, RZ ;  /* 0x000000d4ff03723e */ /* 0x001fe200048070ff */
[----:B------:R0:W-:Y:S01]  /*202e0*/  @!P6 STG.E.U8 desc[UR14][R26.64+0x99], R7 ;  /* 0x000099071a00e986 */ /* 0x0001e2000c10110e */
[----:B------:R-:W-:-:S02]  /*202f0*/  ISETP.LT.OR P6, PT, R0, 0xa1, !P2 ;  /* 0x000000a10000780c */ /* 0x000fc400057c1670 */
[----:B------:R-:W-:Y:S01]  /*20300*/  F2FP.SATFINITE.E4M3.F32.PACK_AB_MERGE_C R213, RZ, R213, RZ ;  /* 0x000000d5ffd5723e */ /* 0x000fe200048070ff */
[----:B------:R-:W5:Y:S01]  /*20310*/  LDL.LU R38, [R1+0x21c] ;  /* 0x00021c0001267983 */ /* 0x000f620000300800 */
[----:B---3--:R-:W-:Y:S02]  /*20320*/  F2FP.SATFINITE.E4M3.F32.PACK_AB_MERGE_C R5, RZ, R214, RZ ;  /* 0x000000d6ff05723e */ /* 0x008fe400048070ff */
[----:B------:R-:W-:Y:S01]  /*20330*/  F2FP.SATFINITE.E4M3.F32.PACK_AB_MERGE_C R215, RZ, R215, RZ ;  /* 0x000000d7ffd7723e */ /* 0x000fe200048070ff */
[----:B------:R-:W-:Y:S01]  /*20340*/  @!P5 STG.E.U8 desc[UR14][R24.64+0xa0], R211 ;  /* 0x0000a0d31800d986 */ /* 0x000fe2000c10110e */
[C---:B------:R-:W-:Y:S02]  /*20350*/  ISETP.LT.OR P5, PT, R0.reuse, 0xa2, !P2 ;  /* 0x000000a20000780c */ /* 0x040fe400057a1670 */
[----:B------:R-:W-:Y:S01]  /*20360*/  F2FP.SATFINITE.E4M3.F32.PACK_AB_MERGE_C R217, RZ, R217, RZ ;  /* 0x000000d9ffd9723e */ /* 0x000fe200048070ff */
[----:B------:R3:W-:Y:S01]  /*20370*/  @!P3 STG.E.U8 desc[UR14][R24.64+0xa1], R3 ;  /* 0x0000a1031800b986 */ /* 0x0007e2000c10110e */
[----:B------:R-:W-:-:S02]  /*20380*/  ISETP.LT.OR P3, PT, R0, 0xa9, !P1 ;  /* 0x000000a90000780c */ /* 0x000fc40004f61670 */
[----:B0-----:R-:W-:Y:S01]  /*20390*/  F2FP.SATFINITE.E4M3.F32.PACK_AB_MERGE_C R7, RZ, R216, RZ ;  /* 0x000000d8ff07723e */ /* 0x001fe200048070ff */
[----:B------:R-:W-:Y:S01]  /*203a0*/  @!P6 STG.E.U8 desc[UR14][R26.64+0xa0], R213 ;  /* 0x0000a0d51a00e986 */ /* 0x000fe2000c10110e */
[C---:B------:R-:W-:Y:S02]  /*203b0*/  ISETP.LT.OR P6, PT, R0.reuse, 0xaa, !P1 ;  /* 0x000000aa0000780c */ /* 0x040fe40004fc1670 */
[----:B------:R-:W-:Y:S02]  /*203c0*/  F2FP.SATFINITE.E4M3.F32.PACK_AB_MERGE_C R219, RZ, R219, RZ ;  /* 0x000000dbffdb723e */ /* 0x000fe400048070ff */
[----:B------:R-:W-:Y:S01]  /*203d0*/  F2FP.SATFINITE.E4M3.F32.PACK_AB_MERGE_C R221, RZ, R221, RZ ;  /* 0x000000ddffdd723e */ /* 0x000fe200048070ff */
[----:B------:R0:W-:Y:S01]  /*203e0*/  @!P5 STG.E.U8 desc[UR14][R26.64+0xa1], R5 ;  /* 0x0000a1051a00d986 */ /* 0x0001e2000c10110e */
[C---:B------:R-:W-:Y:S02]  /*203f0*/  ISETP.LT.OR P5, PT, R0.reuse, 0xa9, !P2 ;  /* 0x000000a90000780c */ /* 0x040fe400057a1670 */
[----:B---3--:R-:W-:Y:S01]  /*20400*/  F2FP.SATFINITE.E4M3.F32.PACK_AB_MERGE_C R3, RZ, R218, RZ ;  /* 0x000000daff03723e */ /* 0x008fe200048070ff */
[----:B------:R-:W-:Y:S01]  /*20410*/  @!P3 STG.E.U8 desc[UR14][R24.64+0xa8], R215 ;  /* 0x0000a8d71800b986 */ /* 0x000fe2000c10110e */
[----:B------:R-:W-:-:S02]  /*20420*/  ISETP.LT.OR P3, PT, R0, 0xaa, !P2 ;  /* 0x000000aa0000780c */ /* 0x000fc40005761670 */
[----:B------:R-:W-:Y:S01]  /*20430*/  F2FP.SATFINITE.E4M3.F32.PACK_AB_MERGE_C R223, RZ, R223, RZ ;  /* 0x000000dfffdf723e */ /* 0x000fe200048070ff */
[----:B------:R3:W-:Y:S01]  /*20440*/  @!P6 STG.E.U8 desc[UR14][R24.64+0xa9], R7 ;  /* 0x0000a9071800e986 */ /* 0x0007e2000c10110e */
[C---:B------:R-:W-:Y:S02]  /*20450*/  ISETP.LT.OR P6, PT, R0.reuse, 0xb1, !P1 ;  /* 0x000000b10000780c */ /* 0x040fe40004fc1670 */
[----:B------:R-:W-:Y:S02]  /*20460*/  F2FP.SATFINITE.E4M3.F32.PACK_AB_MERGE_C R225, RZ, R225, RZ ;  /* 0x000000e1ffe1723e */ /* 0x000fe400048070ff */
[----:B0-----:R-:W-:Y:S01]  /*20470*/  F2FP.SATFINITE.E4M3.F32.PACK_AB_MERGE_C R5, RZ, R220, RZ ;  /* 0x000000dcff05723e */ /* 0x001fe200048070ff */
[----:B------:R-:W-:Y:S01]  /*20480*/  @!P5 STG.E.U8 desc[UR14][R26.64+0xa8], R217 ;  /* 0x0000a8d91a00d986 */ /* 0x000fe2000c10110e */
[C---:B------:R-:W-:Y:S02]  /*20490*/  ISETP.LT.OR P5, PT, R0.reuse, 0xb2, !P1 ;  /* 0x000000b20000780c */ /* 0x040fe40004fa1670 */
[----:B------:R-:W-:Y:S01]  /*204a0*/  F2FP.SATFINITE.E4M3.F32.PACK_AB_MERGE_C R227, RZ, R227, RZ ;  /* 0x000000e3ffe3723e */ /* 0x000fe200048070ff */
[----:B------:R0:W-:Y:S01]  /*204b0*/  @!P3 STG.E.U8 desc[UR14][R26.64+0xa9], R3 ;  /* 0x0000a9031a00b986 */ /* 0x0001e2000c10110e */
[----:B------:R-:W-:-:S02]  /*204c0*/  ISETP.LT.OR P3, PT, R0, 0xb1, !P2 ;  /* 0x000000b10000780c */ /* 0x000fc40005761670 */
[----:B---3--:R-:W-:Y:S01]  /*204d0*/  F2FP.SATFINITE.E4M3.F32.PACK_AB_MERGE_C R7, RZ, R222, RZ ;  /* 0x000000deff07723e */ /* 0x008fe200048070ff */
[----:B------:R-:W-:Y:S01]  /*204e0*/  @!P6 STG.E.U8 desc[UR14][R24.64+0xb0], R219 ;  /* 0x0000b0db1800e986 */ /* 0x000fe2000c10110e */
[C---:B------:R-:W-:Y:S02]  /*204f0*/  ISETP.LT.OR P6, PT, R0.reuse, 0xb2, !P2 ;  /* 0x000000b20000780c */ /* 0x040fe400057c1670 */
[----:B------:R-:W-:Y:S02]  /*20500*/  F2FP.SATFINITE.E4M3.F32.PACK_AB_MERGE_C R229, RZ, R229, RZ ;  /* 0x000000e5ffe5723e */ /* 0x000fe400048070ff */
[----:B------:R-:W-:Y:S01]  /*20510*/  F2FP.SATFINITE.E4M3.F32.PACK_AB_MERGE_C R231, RZ, R231, RZ ;  /* 0x000000e7ffe7723e */ /* 0x000fe200048070ff */
[----:B------:R3:W-:Y:S01]  /*20520*/  @!P5 STG.E.U8 desc[UR14][R24.64+0xb1], R5 ;  /* 0x0000b1051800d986 */ /* 0x0007e2000c10110e */
[C---:B------:R-:W-:Y:S02]  /*20530*/  ISETP.LT.OR P5, PT, R0.reuse, 0xb9, !P1 ;  /* 0x000000b90000780c */ /* 0x040fe40004fa1670 */
[----:B0-----:R-:W-:Y:S01]  /*20540*/  F2FP.SATFINITE.E4M3.F32.PACK_AB_MERGE_C R3, RZ, R224, RZ ;  /* 0x000000e0ff03723e */ /* 0x001fe200048070ff */
[----:B------:R-:W-:Y:S01]  /*20550*/  @!P3 STG.E.U8 desc[UR14][R26.64+0xb0], R221 ;  /* 0x0000b0dd1a00b986 */ /* 0x000fe2000c10110e */
[----:B------:R-:W-:-:S02]  /*20560*/  ISETP.LT.OR P3, PT, R0, 0xba, !P1 ;  /* 0x000000ba0000780c */ /* 0x000fc40004f61670 */
[----:B------:R-:W-:Y:S01]  /*20570*/  F2FP.SATFINITE.E4M3.F32.PACK_AB_MERGE_C R233, RZ, R233, RZ ;  /* 0x000000e9ffe9723e */ /* 0x000fe200048070ff */
[----:B------:R0:W-:Y:S01]  /*20580*/  @!P6 STG.E.U8 desc[UR14][R26.64+0xb1], R7 ;  /* 0x0000b1071a00e986 */ /* 0x0001e2000c10110e */
[C---:B------:R-:W-:Y:S02]  /*20590*/  ISETP.LT.OR P6, PT, R0.reuse, 0xb9, !P2 ;  /* 0x000000b90000780c */ /* 0x040fe400057c1670 */
[----:B------:R-:W-:Y:S02]  /*205a0*/  F2FP.SATFINITE.E4M3.F32.PACK_AB_MERGE_C R235, RZ, R235, RZ ;  /* 0x000000ebffeb723e */ /* 0x000fe400048070ff */
[----:B---3--:R-:W-:Y:S01]  /*205b0*/  F2FP.SATFINITE.E4M3.F32.PACK_AB_MERGE_C R5, RZ, R226, RZ ;  /* 0x000000e2ff05723e */ /* 0x008fe200048070ff */
[----:B------:R-:W-:Y:S01]  /*205c0*/  @!P5 STG.E.U8 desc[UR14][R24.64+0xb8], R223 ;  /* 0x0000b8df1800d986 */ /* 0x000fe2000c10110e */
[----:B------:R-:W-:-:S03]  /*205d0*/  ISETP.LT.OR P5, PT, R0, 0xba, !P2 ;  /* 0x000000ba0000780c */ /* 0x000fc600057a1670 */
[----:B------:R3:W-:Y:S01]  /*205e0*/  @!P3 STG.E.U8 desc[UR14][R24.64+0xb9], R3 ;  /* 0x0000b9031800b986 */ /* 0x0007e2000c10110e */
[C---:B------:R-:W-:Y:S02]  /*205f0*/  ISETP.LT.OR P3, PT, R0.reuse, 0xc1, !P1 ;  /* 0x000000c10000780c */ /* 0x040fe40004f61670 */
[----:B0-----:R-:W-:Y:S01]  /*20600*/  F2FP.SATFINITE.E4M3.F32.PACK_AB_MERGE_C R7, RZ, R228, RZ ;  /* 0x000000e4ff07723e */ /* 0x001fe200048070ff */
[----:B------:R-:W-:Y:S01]  /*20610*/  @!P6 STG.E.U8 desc[UR14][R26.64+0xb8], R225 ;  /* 0x0000b8e11a00e986 */ /* 0x000fe2000c10110e */
[----:B------:R-:W-:-:S05]  /*20620*/  ISETP.LT.OR P6, PT, R0, 0xc2, !P1 ;  /* 0x000000c20000780c */ /* 0x000fca0004fc1670 */
[----:B------:R0:W-:Y:S01]  /*20630*/  @!P5 STG.E.U8 desc[UR14][R26.64+0xb9], R5 ;  /* 0x0000b9051a00d986 */ /* 0x0001e2000c10110e */
[C---:B------:R-:W-:Y:S02]  /*20640*/  ISETP.LT.OR P5, PT, R0.reuse, 0xc1, !P2 ;  /* 0x000000c10000780c */ /* 0x040fe400057a1670 */
[----:B---3--:R-:W-:Y:S01]  /*20650*/  F2FP.SATFINITE.E4M3.F32.PACK_AB_MERGE_C R3, RZ, R230, RZ ;  /* 0x000000e6ff03723e */ /* 0x008fe200048070ff */
[----:B------:R-:W-:Y:S01]  /*20660*/  @!P3 STG.E.U8 desc[UR14][R24.64+0xc0], R227 ;  /* 0x0000c0e31800b986 */ /* 0x000fe2000c10110e */
[----:B------:R-:W-:-:S03]  /*20670*/  ISETP.LT.OR P3, PT, R0, 0xc2, !P2 ;  /* 0x000000c20000780c */ /* 0x000fc60005761670 */
[----:B------:R3:W-:Y:S01]  /*20680*/  @!P6 STG.E.U8 desc[UR14][R24.64+0xc1], R7 ;  /* 0x0000c1071800e986 */ /* 0x0007e2000c10110e */
[----:B------:R-:W-:Y:S02]  /*20690*/  ISETP.LT.OR P6, PT, R0, 0xc9, !P1 ;  /* 0x000000c90000780c */ /* 0x000fe40004fc1670 */
[----:B0-----:R-:W-:-:S03]  /*206a0*/  F2FP.SATFINITE.E4M3.F32.PACK_AB_MERGE_C R5, RZ, R232, RZ ;  /* 0x000000e8ff05723e */ /* 0x001fc600048070ff */
[----:B------:R-:W-:Y:S01]  /*206b0*/  @!P5 STG.E.U8 desc[UR14][R26.64+0xc0], R229 ;  /* 0x0000c0e51a00d986 */ /* 0x000fe2000c10110e */
[----:B------:R-:W-:-:S03]  /*206c0*/  ISETP.LT.OR P5, PT, R0, 0xca, !P1 ;  /* 0x000000ca0000780c */ /* 0x000fc60004fa1670 */
[----:B------:R4:W-:Y:S01]  /*206d0*/  @!P3 STG.E.U8 desc[UR14][R26.64+0xc1], R3 ;  /* 0x0000c1031a00b986 */ /* 0x0009e2000c10110e */
[C---:B------:R-:W-:Y:S02]  /*206e0*/  ISETP.LT.OR P3, PT, R0.reuse, 0xc9, !P2 ;  /* 0x000000c90000780c */ /* 0x040fe40005761670 */
[----:B---3--:R-:W-:Y:S01]  /*206f0*/  F2FP.SATFINITE.E4M3.F32.PACK_AB_MERGE_C R7, RZ, R234, RZ ;  /* 0x000000eaff07723e */ /* 0x008fe200048070ff */
[----:B------:R-:W-:Y:S01]  /*20700*/  @!P6 STG.E.U8 desc[UR14][R24.64+0xc8], R231 ;  /* 0x0000c8e71800e986 */ /* 0x000fe2000c10110e */
[----:B------:R-:W-:-:S05]  /*20710*/  ISETP.LT.OR P6, PT, R0, 0xca, !P2 ;  /* 0x000000ca0000780c */ /* 0x000fca00057c1670 */
[----:B------:R0:W-:Y:S01]  /*20720*/  @!P5 STG.E.U8 desc[UR14][R24.64+0xc9], R5 ;  /* 0x0000c9051800d986 */ /* 0x0001e2000c10110e */
[----:B------:R-:W-:-:S03]  /*20730*/  ISETP.LT.OR P5, PT, R0, 0xd1, !P1 ;  /* 0x000000d10000780c */ /* 0x000fc60004fa1670 */
[----:B------:R-:W-:Y:S01]  /*20740*/  @!P3 STG.E.U8 desc[UR14][R26.64+0xc8], R233 ;  /* 0x0000c8e91a00b986 */ /* 0x000fe2000c10110e */
[----:B------:R-:W-:-:S03]  /*20750*/  ISETP.LT.OR P3, PT, R0, 0xd2, !P1 ;  /* 0x000000d20000780c */ /* 0x000fc60004f61670 */
[----:B------:R3:W-:Y:S01]  /*20760*/  @!P6 STG.E.U8 desc[UR14][R26.64+0xc9], R7 ;  /* 0x0000c9071a00e986 */ /* 0x0007e2000c10110e */
[----:B----4-:R-:W-:Y:S01]  /*20770*/  FMUL R3, R36, UR20 ;  /* 0x0000001424037c20 */ /* 0x010fe20008400000 */
[----:B------:R-:W-:Y:S02]  /*20780*/  ISETP.LT.OR P6, PT, R0, 0xd1, !P2 ;  /* 0x000000d10000780c */ /* 0x000fe400057c1670 */
[----:B0-----:R-:W-:Y:S02]  /*20790*/  F2FP.SATFINITE.E4M3.F32.PACK_AB_MERGE_C R5, RZ, R236, RZ ;  /* 0x000000ecff05723e */ /* 0x001fe400048070ff */
[----:B---3--:R-:W-:Y:S01]  /*207a0*/  F2FP.SATFINITE.E4M3.F32.PACK_AB_MERGE_C R7, RZ, R2, RZ ;  /* 0x00000002ff07723e */ /* 0x008fe200048070ff */
[----:B------:R-:W-:Y:S01]  /*207b0*/  FMUL R2, R37, UR20 ;  /* 0x0000001425027c20 */ /* 0x000fe20008400000 */
[----:B------:R-:W-:Y:S04]  /*207c0*/  @!P5 STG.E.U8 desc[UR14][R24.64+0xd0], R235 ;  /* 0x0000d0eb1800d986 */ /* 0x000fe8000c10110e */
[----:B------:R-:W3:Y:S01]  /*207d0*/  LDL.LU R37, [R1+0x220] ;  /* 0x0002200001257983 */ /* 0x000ee20000300800 */
[----:B------:R-:W-:Y:S01]  /*207e0*/  F2FP.SATFINITE.E4M3.F32.PACK_AB_MERGE_C R9, RZ, R2, RZ ;  /* 0x00000002ff09723e */ /* 0x000fe200048070ff */
[----:B------:R-:W-:-:S02]  /*207f0*/  FMUL R2, R35, UR20 ;  /* 0x0000001423027c20 */ /* 0x000fc40008400000 */
[----:B------:R-:W4:Y:S01]  /*20800*/  LDL.LU R36, [R1+0x224] ;  /* 0x0002240001247983 */ /* 0x000f220000300800 */
[----:B------:R-:W-:-:S03]  /*20810*/  F2FP.SATFINITE.E4M3.F32.PACK_AB_MERGE_C R11, RZ, R3, RZ ;  /* 0x00000003ff0b723e */ /* 0x000fc600048070ff */
[----:B------:R0:W-:Y:S01]  /*20820*/  @!P3 STG.E.U8 desc[UR14][R24.64+0xd1], R5 ;  /* 0x0000d1051800b986 */ /* 0x0001e2000c10110e */
[----:B------:R-:W-:-:S03]  /*20830*/  FMUL R3, R32, UR20 ;  /* 0x0000001420037c20 */ /* 0x000fc60008400000 */
[----:B------:R-:W4:Y:S01]  /*20840*/  LDL.LU R35, [R1+0x228] ;  /* 0x0002280001237983 */ /* 0x000f220000300800 */
[----:B0-----:R-:W-:Y:S01]  /*20850*/  F2FP.SATFINITE.E4M3.F32.PACK_AB_MERGE_C R5, RZ, R2, RZ ;  /* 0x00000002ff05723e */ /* 0x001fe200048070ff */
[----:B------:R-:W-:Y:S02]  /*20860*/  FMUL R2, R33, UR20 ;  /* 0x0000001421027c20 */ /* 0x000fe40008400000 */
[----:B------:R-:W4:Y:S04]  /*20870*/  LDL.LU R33, [R1+0x22c] ;  /* 0x00022c0001217983 */ /* 0x000f280000300800 */
[----:B------:R-:W4:Y:S01]  /*20880*/  LDL.LU R32, [R1+0x230] ;  /* 0x0002300001207983 */ /* 0x000f220000300800 */
[C---:B------:R-:W-:Y:S02]  /*20890*/  ISETP.LT.OR P5, PT, R0.reuse, 0xd2, !P2 ;  /* 0x000000d20000780c */ /* 0x040fe400057a1670 */
[----:B------:R-:W-:Y:S01]  /*208a0*/  ISETP.LT.OR P3, PT, R0, 0xd9, !P1 ;  /* 0x000000d90000780c */ /* 0x000fe20004f61670 */
[----:B------:R-:W4:Y:S01]  /*208b0*/  LDL.LU R41, [R1+0x234] ;  /* 0x0002340001297983 */ /* 0x000f220000300800 */
[----:B------:R-:W-:-:S05]  /*208c0*/  F2FP.SATFINITE.E4M3.F32.PACK_AB_MERGE_C R237, RZ, R237, RZ ;  /* 0x000000edffed723e */ /* 0x000fca00048070ff */
[----:B------:R-:W-:Y:S01]  /*208d0*/  @!P6 STG.E.U8 desc[UR14][R26.64+0xd0], R237 ;  /* 0x0000d0ed1a00e986 */ /* 0x000fe2000c10110e */
[----:B------:R-:W-:-:S03]  /*208e0*/  ISETP.LT.OR P6, PT, R0, 0xda, !P1 ;  /* 0x000000da0000780c */ /* 0x000fc60004fc1670 */
[----:B------:R0:W-:Y:S01]  /*208f0*/  @!P5 STG.E.U8 desc[UR14][R26.64+0xd1], R7 ;  /* 0x0000d1071a00d986 */ /* 0x0001e2000c10110e */
[----:B------:R-:W-:-:S03]  /*20900*/  ISETP.LT.OR P5, PT, R0, 0xd9, !P2 ;  /* 0x000000d90000780c */ /* 0x000fc600057a1670 */
[----:B------:R1:W-:Y:S01]  /*20910*/  @!P3 STG.E.U8 desc[UR14][R24.64+0xd8], R9 ;  /* 0x0000d8091800b986 */ /* 0x0003e2000c10110e */
[----:B------:R-:W-:Y:S02]  /*20920*/  ISETP.LT.OR P3, PT, R0, 0xda, !P2 ;  /* 0x000000da0000780c */ /* 0x000fe40005761670 */
[----:B0-----:R-:W-:-:S03]  /*20930*/  F2FP.SATFINITE.E4M3.F32.PACK_AB_MERGE_C R7, RZ, R2, RZ ;  /* 0x00000002ff07723e */ /* 0x001fc600048070ff */
[----:B------:R-:W-:Y:S01]  /*20940*/  @!P6 STG.E.U8 desc[UR14][R24.64+0xd9], R11 ;  /* 0x0000d90b1800e986 */ /* 0x000fe2000c10110e */
[----:B-1----:R-:W-:-:S03]  /*20950*/  F2FP.SATFINITE.E4M3.F32.PACK_AB_MERGE_C R9, RZ, R3, RZ ;  /* 0x00000003ff09723e */ /* 0x002fc600048070ff */
[----:B------:R0:W-:Y:S04]  /*20960*/  @!P5 STG.E.U8 desc[UR14][R26.64+0xd8], R5 ;  /* 0x0000d8051a00d986 */ /* 0x0001e8000c10110e */
[----:B------:R1:W-:Y:S01]  /*20970*/  @!P3 STG.E.U8 desc[UR14][R26.64+0xd9], R7 ;  /* 0x0000d9071a00b986 */ /* 0x0003e2000c10110e */
[----:B--2---:R-:W-:-:S03]  /*20980*/  FMUL R4, R39, UR20 ;  /* 0x0000001427047c20 */ /* 0x004fc60008400000 */
[----:B------:R-:W2:Y:S01]  /*20990*/  LDL.LU R39, [R1+0x238] ;  /* 0x0002380001277983 */ /* 0x000ea20000300800 */
[----:B-----5:R-:W-:-:S03]  /*209a0*/  FMUL R2, R38, UR20 ;  /* 0x0000001426027c20 */ /* 0x020fc60008400000 */
[----:B------:R-:W5:Y:S02]  /*209b0*/  LDL.LU R38, [R1+0x23c] ;  /* 0x00023c0001267983 */ /* 0x000f640000300800 */
[----:B0-----:R-:W-:Y:S02]  /*209c0*/  F2FP.SATFINITE.E4M3.F32.PACK_AB_MERGE_C R5, RZ, R2, RZ ;  /* 0x00000002ff05723e */ /* 0x001fe400048070ff */
[----:B------:R-:W-:Y:S01]  /*209d0*/  F2FP.SATFINITE.E4M3.F32.PACK_AB_MERGE_C R11, RZ, R4, RZ ;  /* 0x00000004ff0b723e */ /* 0x000fe200048070ff */
[----:B---3--:R-:W-:Y:S02]  /*209e0*/  FMUL R3, R37, UR20 ;  /* 0x0000001425037c20 */ /* 0x008fe40008400000 */
[----:B------:R-:W3:Y:S01]  /*209f0*/  LDL.LU R37, [R1+0x240] ;  /* 0x0002400001257983 */ /* 0x000ee20000300800 */
[----:B----4-:R-:W-:-:S03]  /*20a00*/  FMUL R2, R36, UR20 ;  /* 0x0000001424027c20 */ /* 0x010fc60008400000 */
[----:B------:R-:W4:Y:S01]  /*20a10*/  LDL.LU R36, [R1+0x244] ;  /* 0x0002440001247983 */ /* 0x000f220000300800 */
[----:B------:R-:W-:Y:S02]  /*20a20*/  F2FP.SATFINITE.E4M3.F32.PACK_AB_MERGE_C R13, RZ, R3, RZ ;  /* 0x00000003ff0d723e */ /* 0x000fe400048070ff */
[----:B-1----:R-:W-:Y:S01]  /*20a30*/  F2FP.SATFINITE.E4M3.F32.PACK_AB_MERGE_C R7, RZ, R2, RZ ;  /* 0x00000002ff07723e */ /* 0x002fe200048070ff */
[----:B------:R-:W-:Y:S02]  /*20a40*/  FMUL R2, R35, UR20 ;  /* 0x0000001423027c20 */ /* 0x000fe40008400000 */
[----:B------:R-:W4:Y:S01]  /*20a50*/  LDL.LU R35, [R1+0x248] ;  /* 0x0002480001237983 */ /* 0x000f220000300800 */
[----:B------:R-:W-:-:S03]  /*20a60*/  FMUL R3, R33, UR20 ;  /* 0x0000001421037c20 */ /* 0x000fc60008400000 */
[----:B------:R-:W4:Y:S01]  /*20a70*/  LDL.LU R33, [R1+0x24c] ;  /* 0x00024c0001217983 */ /* 0x000f220000300800 */
[----:B------:R-:W-:-:S03]  /*20a80*/  FMUL R4, R32, UR20 ;  /* 0x0000001420047c20 */ /* 0x000fc60008400000 */
[----:B------:R-:W4:Y:S01]  /*20a90*/  LDL.LU R32, [R1+0x250] ;  /* 0x0002500001207983 */ /* 0x000f220000300800 */
[C---:B------:R-:W-:Y:S02]  /*20aa0*/  ISETP.LT.OR P6, PT, R0.reuse, 0xe1, !P1 ;  /* 0x000000e10000780c */ /* 0x040fe40004fc1670 */
[C---:B------:R-:W-:Y:S02]  /*20ab0*/  ISETP.LT.OR P5, PT, R0.reuse, 0xe2, !P1 ;  /* 0x000000e20000780c */ /* 0x040fe40004fa1670 */
[----:B------:R-:W-:-:S09]  /*20ac0*/  ISETP.LT.OR P3, PT, R0, 0xe1, !P2 ;  /* 0x000000e10000780c */ /* 0x000fd20005761670 */
[----:B------:R0:W-:Y:S01]  /*20ad0*/  @!P6 STG.E.U8 desc[UR14][R24.64+0xe0], R9 ;  /* 0x0000e0091800e986 */ /* 0x0001e2000c10110e */
[----:B------:R-:W-:-:S03]  /*20ae0*/  ISETP.LT.OR P6, PT, R0, 0xe2, !P2 ;  /* 0x000000e20000780c */ /* 0x000fc600057c1670 */
[----:B------:R-:W-:Y:S01]  /*20af0*/  @!P5 STG.E.U8 desc[UR14][R24.64+0xe1], R11 ;  /* 0x0000e10b1800d986 */ /* 0x000fe2000c10110e */
[----:B------:R-:W-:-:S03]  /*20b00*/  ISETP.LT.OR P5, PT, R0, 0xe9, !P1 ;  /* 0x000000e90000780c */ /* 0x000fc60004fa1670 */
[----:B------:R1:W-:Y:S01]  /*20b10*/  @!P3 STG.E.U8 desc[UR14][R26.64+0xe0], R5 ;  /* 0x0000e0051a00b986 */ /* 0x0003e2000c10110e */
[----:B------:R-:W-:-:S05]  /*20b20*/  ISETP.LT.OR P3, PT, R0, 0xea, !P1 ;  /* 0x000000ea0000780c */ /* 0x000fca0004f61670 */
[----:B------:R-:W-:Y:S01]  /*20b30*/  @!P6 STG.E.U8 desc[UR14][R26.64+0xe1], R13 ;  /* 0x0000e10d1a00e986 */ /* 0x000fe2000c10110e */
[C---:B------:R-:W-:Y:S02]  /*20b40*/  ISETP.LT.OR P6, PT, R0.reuse, 0xe9, !P2 ;  /* 0x000000e90000780c */ /* 0x040fe400057c1670 */
[----:B0-----:R-:W-:Y:S01]  /*20b50*/  F2FP.SATFINITE.E4M3.F32.PACK_AB_MERGE_C R9, RZ, R2, RZ ;  /* 0x00000002ff09723e */ /* 0x001fe200048070ff */
[----:B------:R0:W-:Y:S01]  /*20b60*/  @!P5 STG.E.U8 desc[UR14][R24.64+0xe8], R7 ;  /* 0x0000e8071800d986 */ /* 0x0001e2000c10110e */
[----:B------:R-:W-:Y:S01]  /*20b70*/  ISETP.LT.OR P5, PT, R0, 0xea, !P2 ;  /* 0x000000ea0000780c */ /* 0x000fe200057a1670 */
[----:B------:R-:W-:Y:S01]  /*20b80*/  FMUL R2, R41, UR20 ;  /* 0x0000001429027c20 */ /* 0x000fe20008400000 */
[----:B-1----:R-:W-:Y:S02]  /*20b90*/  F2FP.SATFINITE.E4M3.F32.PACK_AB_MERGE_C R5, RZ, R3, RZ ;  /* 0x00000003ff05723e */ /* 0x002fe400048070ff */
[----:B------:R-:W-:Y:S01]  /*20ba0*/  F2FP.SATFINITE.E4M3.F32.PACK_AB_MERGE_C R11, RZ, R4, RZ ;  /* 0x00000004ff0b723e */ /* 0x000fe200048070ff */
[----:B------:R-:W-:Y:S01]  /*20bb0*/  @!P3 STG.E.U8 desc[UR14][R24.64+0xe9], R9 ;  /* 0x0000e9091800b986 */ /* 0x000fe2000c10110e */
[----:B0-----:R-:W-:-:S03]  /*20bc0*/  F2FP.SATFINITE.E4M3.F32.PACK_AB_MERGE_C R7, RZ, R2, RZ ;  /* 0x00000002ff07723e */ /* 0x001fc600048070ff */
[----:B------:R0:W-:Y:S04]  /*20bd0*/  @!P6 STG.E.U8 desc[UR14][R26.64+0xe8], R5 ;  /* 0x0000e8051a00e986 */ /* 0x0001e8000c10110e */
[----:B------:R1:W-:Y:S01]  /*20be0*/  @!P5 STG.E.U8 desc[UR14][R26.64+0xe9], R11 ;  /* 0x0000e90b1a00d986 */ /* 0x0003e2000c10110e */
[----:B--2---:R-:W-:-:S05]  /*20bf0*/  FMUL R3, R39, UR20 ;  /* 0x0000001427037c20 */ /* 0x004fca0008400000 */
[----:B------:R-:W-:Y:S01]  /*20c00*/  F2FP.SATFINITE.E4M3.F32.PACK_AB_MERGE_C R13, RZ, R3, RZ ;  /* 0x00000003ff0d723e */ /* 0x000fe200048070ff */
[----:B-----5:R-:W-:-:S05]  /*20c10*/  FMUL R2, R38, UR20 ;  /* 0x0000001426027c20 */ /* 0x020fca0008400000 */
[----:B0-----:R-:W-:Y:S01]  /*20c20*/  F2FP.SATFINITE.E4M3.F32.PACK_AB_MERGE_C R5, RZ, R2, RZ ;  /* 0x00000002ff05723e */ /* 0x001fe200048070ff */
[----:B---3--:R-:W-:Y:S02]  /*20c30*/  FMUL R3, R37, UR20 ;  /* 0x0000001425037c20 */ /* 0x008fe40008400000 */
[----:B------:R-:W2:Y:S01]  /*20c40*/  LDL.LU R37, [R1+0x254] ;  /* 0x0002540001257983 */ /* 0x000ea20000300800 */
[----:B----4-:R-:W-:-:S03]  /*20c50*/  FMUL R4, R36, UR20 ;  /* 0x0000001424047c20 */ /* 0x010fc60008400000 */
[----:B------:R-:W3:Y:S01]  /*20c60*/  LDL.LU R39, [R1+0x258] ;  /* 0x0002580001277983 */ /* 0x000ee20000300800 */
[----:B------:R-:W-:-:S03]  /*20c70*/  F2FP.SATFINITE.E4M3.F32.PACK_AB_MERGE_C R9, RZ, R3, RZ ;  /* 0x00000003ff09723e */ /* 0x000fc600048070ff */
[----:B------:R-:W4:Y:S01]  /*20c80*/  LDL.LU R36, [R1+0x25c] ;  /* 0x00025c0001247983 */ /* 0x000f220000300800 */
[----:B-1----:R-:W-:Y:S01]  /*20c90*/  F2FP.SATFINITE.E4M3.F32.PACK_AB_MERGE_C R11, RZ, R4, RZ ;  /* 0x00000004ff0b723e */ /* 0x002fe200048070ff */
[----:B------:R-:W-:Y:S02]  /*20ca0*/  FMUL R2, R35, UR20 ;  /* 0x0000001423027c20 */ /* 0x000fe40008400000 */
[----:B------:R-:W5:Y:S01]  /*20cb0*/  LDL.LU R35, [R1+0x260] ;  /* 0x0002600001237983 */ /* 0x000f620000300800 */
[----:B------:R-:W-:-:S03]  /*20cc0*/  FMUL R3, R33, UR20 ;  /* 0x0000001421037c20 */ /* 0x000fc60008400000 */
[----:B------:R-:W5:Y:S01]  /*20cd0*/  LDL.LU R33, [R1+0x264] ;  /* 0x0002640001217983 */ /* 0x000f620000300800 */
[----:B------:R-:W-:-:S03]  /*20ce0*/  FMUL R4, R32, UR20 ;  /* 0x0000001420047c20 */ /* 0x000fc60008400000 */
[----:B------:R-:W5:Y:S01]  /*20cf0*/  LDL.LU R32, [R1+0x268] ;  /* 0x0002680001207983 */ /* 0x000f620000300800 */
[C---:B------:R-:W-:Y:S02]  /*20d00*/  ISETP.LT.OR P3, PT, R0.reuse, 0xf1, !P1 ;  /* 0x000000f10000780c */ /* 0x040fe40004f61670 */
[C---:B------:R-:W-:Y:S01]  /*20d10*/  ISETP.LT.OR P6, PT, R0.reuse, 0xf2, !P1 ;  /* 0x000000f20000780c */ /* 0x040fe20004fc1670 */
[----:B------:R-:W5:Y:S01]  /*20d20*/  LDL.LU R38, [R1+0x26c] ;  /* 0x00026c0001267983 */ /* 0x000f620000300800 */
[----:B------:R-:W-:-:S09]  /*20d30*/  ISETP.LT.OR P5, PT, R0, 0xf1, !P2 ;  /* 0x000000f10000780c */ /* 0x000fd200057a1670 */
[----:B------:R0:W-:Y:S01]  /*20d40*/  @!P3 STG.E.U8 desc[UR14][R24.64+0xf0], R7 ;  /* 0x0000f0071800b986 */ /* 0x0001e2000c10110e */
[----:B------:R-:W-:-:S03]  /*20d50*/  ISETP.LT.OR P3, PT, R0, 0xf2, !P2 ;  /* 0x000000f20000780c */ /* 0x000fc60005761670 */
[----:B------:R1:W-:Y:S01]  /*20d60*/  @!P6 STG.E.U8 desc[UR14][R24.64+0xf1], R13 ;  /* 0x0000f10d1800e986 */ /* 0x0003e2000c10110e */
[C---:B------:R-:W-:Y:S02]  /*20d70*/  ISETP.LT.OR P6, PT, R0.reuse, 0xf9, !P1 ;  /* 0x000000f90000780c */ /* 0x040fe40004fc1670 */
[----:B------:R-:W-:Y:S01]  /*20d80*/  ISETP.LT.OR P1, PT, R0, 0xfa, !P1 ;  /* 0x000000fa0000780c */ /* 0x000fe20004f21670 */
[----:B------:R1:W-:Y:S01]  /*20d90*/  @!P5 STG.E.U8 desc[UR14][R26.64+0xf0], R5 ;  /* 0x0000f0051a00d986 */ /* 0x0003e2000c10110e */
[----:B0-----:R-:W-:Y:S02]  /*20da0*/  F2FP.SATFINITE.E4M3.F32.PACK_AB_MERGE_C R7, RZ, R3, RZ ;  /* 0x00000003ff07723e */ /* 0x001fe400048070ff */
[----:B-1----:R-:W-:Y:S02]  /*20db0*/  F2FP.SATFINITE.E4M3.F32.PACK_AB_MERGE_C R13, RZ, R4, RZ ;  /* 0x00000004ff0d723e */ /* 0x002fe400048070ff */
[----:B------:R-:W-:Y:S01]  /*20dc0*/  F2FP.SATFINITE.E4M3.F32.PACK_AB_MERGE_C R5, RZ, R2, RZ ;  /* 0x00000002ff05723e */ /* 0x000fe200048070ff */
[----:B------:R0:W-:Y:S04]  /*20dd0*/  @!P3 STG.E.U8 desc[UR14][R26.64+0xf1], R9 ;  /* 0x0000f1091a00b986 */ /* 0x0001e8000c10110e */
[----:B------:R1:W-:Y:S04]  /*20de0*/  @!P6 STG.E.U8 desc[UR14][R24.64+0xf8], R11 ;  /* 0x0000f80b1800e986 */ /* 0x0003e8000c10110e */
[----:B------:R1:W-:Y:S01]  /*20df0*/  @!P1 STG.E.U8 desc[UR14][R24.64+0xf9], R5 ;  /* 0x0000f90518009986 */ /* 0x0003e2000c10110e */
[----:B--2---:R-:W-:-:S03]  /*20e00*/  FMUL R2, R37, UR20 ;  /* 0x0000001425027c20 */ /* 0x004fc60008400000 */
[----:B------:R-:W2:Y:S01]  /*20e10*/  LDL.LU R37, [R1+0x270] ;  /* 0x0002700001257983 */ /* 0x000ea20000300800 */
[----:B---3--:R-:W-:-:S03]  /*20e20*/  FMUL R3, R39, UR20 ;  /* 0x0000001427037c20 */ /* 0x008fc60008400000 */
[----:B------:R-:W3:Y:S01]  /*20e30*/  LDL.LU R39, [R1+0x274] ;  /* 0x0002740001277983 */ /* 0x000ee20000300800 */
[----:B----4-:R-:W-:-:S03]  /*20e40*/  FMUL R4, R36, UR20 ;  /* 0x0000001424047c20 */ /* 0x010fc60008400000 */
[----:B------:R-:W4:Y:S01]  /*20e50*/  LDL.LU R36, [R1+0x278] ;  /* 0x0002780001247983 */ /* 0x000f220000300800 */
[----:B0-----:R-:W-:Y:S01]  /*20e60*/  F2FP.SATFINITE.E4M3.F32.PACK_AB_MERGE_C R9, RZ, R2, RZ ;  /* 0x00000002ff09723e */ /* 0x001fe200048070ff */
[----:B-----5:R-:W-:Y:S01]  /*20e70*/  FMUL R2, R35, UR20 ;  /* 0x0000001423027c20 */ /* 0x020fe20008400000 */
[----:B-1----:R-:W-:Y:S01]  /*20e80*/  F2FP.SATFINITE.E4M3.F32.PACK_AB_MERGE_C R11, RZ, R3, RZ ;  /* 0x00000003ff0b723e */ /* 0x002fe200048070ff */
[----:B------:R-:W5:Y:S01]  /*20e90*/  LDL.LU R35, [R1+0x27c] ;  /* 0x00027c0001237983 */ /* 0x000f620000300800 */
[----:B------:R-:W-:Y:S01]  /*20ea0*/  F2FP.SATFINITE.E4M3.F32.PACK_AB_MERGE_C R5, RZ, R4, RZ ;  /* 0x00000004ff05723e */ /* 0x000fe200048070ff */
[----:B------:R-:W-:Y:S02]  /*20eb0*/  FMUL R3, R33, UR20 ;  /* 0x0000001421037c20 */ /* 0x000fe40008400000 */
[----:B------:R-:W5:Y:S01]  /*20ec0*/  LDL.LU R33, [R1+0x280] ;  /* 0x0002800001217983 */ /* 0x000f620000300800 */
[----:B------:R-:W-:-:S03]  /*20ed0*/  FMUL R4, R32, UR20 ;  /* 0x0000001420047c20 */ /* 0x000fc60008400000 */
[----:B------:R-:W5:Y:S01]  /*20ee0*/  LDL.LU R32, [R1+0x284] ;  /* 0x0002840001207983 */ /* 0x000f620000300800 */
[C---:B------:R-:W-:Y:S02]  /*20ef0*/  ISETP.LT.OR P5, PT, R0.reuse, 0xf9, !P2 ;  /* 0x000000f90000780c */ /* 0x040fe400057a1670 */
[----:B------:R-:W-:Y:S02]  /*20f00*/  ISETP.LT.OR P2, PT, R0, 0xfa, !P2 ;  /* 0x000000fa0000780c */ /* 0x000fe40005741670 */
[C---:B------:R-:W-:Y:S02]  /*20f10*/  ISETP.GE.AND P6, PT, R34.reuse, 0x81, PT ;  /* 0x000000812200780c */ /* 0x040fe40003fc6270 */
[----:B------:R-:W-:Y:S02]  /*20f20*/  ISETP.GE.AND P3, PT, R34, 0x89, PT ;  /* 0x000000892200780c */ /* 0x000fe40003f66270 */
[----:B------:R-:W-:-:S05]  /*20f30*/  ISETP.LT.OR P1, PT, R0, 0x1, !P6 ;  /* 0x000000010000780c */ /* 0x000fca0007721670 */
[----:B------:R0:W-:Y:S01]  /*20f40*/  @!P5 STG.E.U8 desc[UR14][R26.64+0xf8], R7 ;  /* 0x0000f8071a00d986 */ /* 0x0001e2000c10110e */
[----:B------:R-:W-:-:S03]  /*20f50*/  ISETP.LT.OR P5, PT, R0, 0x1, !P3 ;  /* 0x000000010000780c */ /* 0x000fc60005fa1670 */
[----:B------:R1:W-:Y:S01]  /*20f60*/  @!P2 STG.E.U8 desc[UR14][R26.64+0xf9], R13 ;  /* 0x0000f90d1a00a986 */ /* 0x0003e2000c10110e */
[----:B------:R-:W-:-:S03]  /*20f70*/  ISETP.LT.OR P2, PT, R0, 0x2, !P6 ;  /* 0x000000020000780c */ /* 0x000fc60007741670 */
[----:B------:R1:W-:Y:S01]  /*20f80*/  @!P1 STG.E.U8 desc[UR14][R30.64], R9 ;  /* 0x000000091e009986 */ /* 0x0003e2000c10110e */
[----:B------:R-:W-:Y:S02]  /*20f90*/  ISETP.LT.OR P1, PT, R0, 0x2, !P3 ;  /* 0x000000020000780c */ /* 0x000fe40005f21670 */
[----:B0-----:R-:W-:Y:S01]  /*20fa0*/  F2FP.SATFINITE.E4M3.F32.PACK_AB_MERGE_C R7, RZ, R2, RZ ;  /* 0x00000002ff07723e */ /* 0x001fe200048070ff */
[----:B------:R-:W-:Y:S02]  /*20fb0*/  FMUL R2, R38, UR20 ;  /* 0x0000001426027c20 */ /* 0x000fe40008400000 */
[----:B------:R-:W5:Y:S04]  /*20fc0*/  LDL.LU R38, [R1+0x288] ;  /* 0x0002880001267983 */ /* 0x000f680000300800 */
[----:B------:R-:W-:Y:S04]  /*20fd0*/  @!P2 STG.E.U8 desc[UR14][R30.64+0x1], R11 ;  /* 0x0000010b1e00a986 */ /* 0x000fe8000c10110e */
[----:B------:R0:W-:Y:S01]  /*20fe0*/  @!P5 STG.E.U8 desc[UR14][R28.64], R5 ;  /* 0x000000051c00d986 */ /* 0x0001e2000c10110e */
[----:B------:R-:W-:-:S02]  /*20ff0*/  ISETP.LT.OR P5, PT, R0, 0xa, !P6 ;  /* 0x0000000a0000780c */ /* 0x000fc400077a1670 */
[----:B-1----:R-:W-:Y:S02]  /*21000*/  F2FP.SATFINITE.E4M3.F32.PACK_AB_MERGE_C R13, RZ, R3, RZ ;  /* 0x00000003ff0d723e */ /* 0x002fe400048070ff */
[----:B------:R-:W-:Y:S01]  /*21010*/  F2FP.SATFINITE.E4M3.F32.PACK_AB_MERGE_C R9, RZ, R4, RZ ;  /* 0x00000004ff09723e */ /* 0x000fe200048070ff */
[----:B------:R1:W-:Y:S01]  /*21020*/  @!P1 STG.E.U8 desc[UR14][R28.64+0x1], R7 ;  /* 0x000001071c009986 */ /* 0x0003e2000c10110e */
[----:B0-----:R-:W-:-:S07]  /*21030*/  F2FP.SATFINITE.E4M3.F32.PACK_AB_MERGE_C R5, RZ, R2, RZ ;  /* 0x00000002ff05723e */ /* 0x001fce00048070ff */
[----:B------:R0:W-:Y:S01]  /*21040*/  @!P5 STG.E.U8 desc[UR14][R30.64+0x9], R9 ;  /* 0x000009091e00d986 */ /* 0x0001e2000c10110e */
[----:B--2---:R-:W-:-:S03]  /*21050*/  FMUL R3, R37, UR20 ;  /* 0x0000001425037c20 */ /* 0x004fc60008400000 */
[----:B------:R-:W2:Y:S01]  /*21060*/  LDL.LU R37, [R1+0x28c] ;  /* 0x00028c0001257983 */ /* 0x000ea20000300800 */
[----:B---3--:R-:W-:-:S03]  /*21070*/  FMUL R4, R39, UR20 ;  /* 0x0000001427047c20 */ /* 0x008fc60008400000 */
[----:B------:R-:W3:Y:S01]  /*21080*/  LDL.LU R39, [R1+0x290] ;  /* 0x0002900001277983 */ /* 0x000ee20000300800 */
[----:B----4-:R-:W-:-:S03]  /*21090*/  FMUL R2, R36, UR20 ;  /* 0x0000001424027c20 */ /* 0x010fc60008400000 */
[----:B------:R-:W4:Y:S01]  /*210a0*/  LDL.LU R36, [R1+0x294] ;  /* 0x0002940001247983 */ /* 0x000f220000300800 */
[----:B------:R-:W-:Y:S01]  /*210b0*/  F2FP.SATFINITE.E4M3.F32.PACK_AB_MERGE_C R11, RZ, R3, RZ ;  /* 0x00000003ff0b723e */ /* 0x000fe200048070ff */
[----:B-----5:R-:W-:Y:S01]  /*210c0*/  FMUL R3, R35, UR20 ;  /* 0x0000001423037c20 */ /* 0x020fe20008400000 */
[----:B-1----:R-:W-:Y:S01]  /*210d0*/  F2FP.SATFINITE.E4M3.F32.PACK_AB_MERGE_C R7, RZ, R4, RZ ;  /* 0x00000004ff07723e */ /* 0x002fe200048070ff */
[----:B------:R-:W5:Y:S01]  /*210e0*/  LDL.LU R35, [R1+0x298] ;  /* 0x0002980001237983 */ /* 0x000f620000300800 */
[----:B0-----:R-:W-:Y:S01]  /*210f0*/  F2FP.SATFINITE.E4M3.F32.PACK_AB_MERGE_C R9, RZ, R2, RZ ;  /* 0x00000002ff09723e */ /* 0x001fe200048070ff */
[----:B------:R-:W-:Y:S02]  /*21100*/  FMUL R4, R33, UR20 ;  /* 0x0000001421047c20 */ /* 0x000fe40008400000 */
[----:B------:R-:W5:Y:S01]  /*21110*/  LDL.LU R33, [R1+0x29c] ;  /* 0x00029c0001217983 */ /* 0x000f620000300800 */
[----:B------:R-:W-:-:S03]  /*21120*/  FMUL R2, R32, UR20 ;  /* 0x0000001420027c20 */ /* 0x000fc60008400000 */
[----:B------:R-:W5:Y:S01]  /*21130*/  LDL.LU R32, [R1+0x2a0] ;  /* 0x0002a00001207983 */ /* 0x000f620000300800 */
[C---:B------:R-:W-:Y:S02]  /*21140*/  ISETP.LT.OR P2, PT, R0.reuse, 0x9, !P6 ;  /* 0x000000090000780c */ /* 0x040fe40007741670 */
[C---:B------:R-:W-:Y:S02]  /*21150*/  ISETP.LT.OR P1, PT, R0.reuse, 0x9, !P3 ;  /* 0x000000090000780c */ /* 0x040fe40005f21670 */
[----:B------:R-:W-:-:S09]  /*21160*/  ISETP.LT.OR P5, PT, R0, 0x11, !P6 ;  /* 0x000000110000780c */ /* 0x000fd200077a1670 */
[----:B------:R0:W-:Y:S01]  /*21170*/  @!P2 STG.E.U8 desc[UR14][R30.64+0x8], R13 ;  /* 0x0000080d1e00a986 */ /* 0x0001e2000c10110e */
[----:B------:R-:W-:-:S03]  /*21180*/  ISETP.LT.OR P2, PT, R0, 0xa, !P3 ;  /* 0x0000000a0000780c */ /* 0x000fc60005f41670 */
[----:B------:R1:W-:Y:S01]  /*21190*/  @!P1 STG.E.U8 desc[UR14][R28.64+0x8], R5 ;  /* 0x000008051c009986 */ /* 0x0003e2000c10110e */
[----:B------:R-:W-:Y:S02]  /*211a0*/  ISETP.LT.OR P1, PT, R0, 0x11, !P3 ;  /* 0x000000110000780c */ /* 0x000fe40005f21670 */
[----:B0-----:R-:W-:-:S07]  /*211b0*/  F2FP.SATFINITE.E4M3.F32.PACK_AB_MERGE_C R13, RZ, R3, RZ ;  /* 0x00000003ff0d723e */ /* 0x001fce00048070ff */
[----:B------:R0:W-:Y:S01]  /*211c0*/  @!P2 STG.E.U8 desc[UR14][R28.64+0x9], R11 ;  /* 0x0000090b1c00a986 */ /* 0x0001e2000c10110e */
[----:B------:R-:W-:Y:S01]  /*211d0*/  ISETP.LT.OR P2, PT, R0, 0x12, !P6 ;  /* 0x000000120000780c */ /* 0x000fe20007741670 */
[----:B------:R-:W-:Y:S02]  /*211e0*/  FMUL R3, R38, UR20 ;  /* 0x0000001426037c20 */ /* 0x000fe40008400000 */
[----:B------:R0:W-:Y:S01]  /*211f0*/  @!P5 STG.E.U8 desc[UR14][R30.64+0x10], R7 ;  /* 0x000010071e00d986 */ /* 0x0001e2000c10110e */
[----:B------:R-:W-:-:S03]  /*21200*/  ISETP.LT.OR P5, PT, R0, 0x12, !P3 ;  /* 0x000000120000780c */ /* 0x000fc60005fa1670 */
[----:B------:R-:W5:Y:S01]  /*21210*/  LDL.LU R38, [R1+0x2a4] ;  /* 0x0002a40001267983 */ /* 0x000f620000300800 */
[----:B-1----:R-:W-:Y:S02]  /*21220*/  F2FP.SATFINITE.E4M3.F32.PACK_AB_MERGE_C R5, RZ, R4, RZ ;  /* 0x00000004ff05723e */ /* 0x002fe400048070ff */
[----:B0-----:R-:W-:Y:S02]  /*21230*/  F2FP.SATFINITE.E4M3.F32.PACK_AB_MERGE_C R11, RZ, R3, RZ ;  /* 0x00000003ff0b723e */ /* 0x001fe400048070ff */
        /* <DEDUP_REMOVED lines=20> */
[C---:B------:R-:W-:Y:S02]  /*21380*/  ISETP.LT.OR P1, PT, R0.reuse, 0x19, !P6 ;  /* 0x000000190000780c */ /* 0x040fe40007721670 */
[----:B------:R-:W-:-:S09]  /*21390*/  ISETP.LT.OR P5, PT, R0, 0x19, !P3 ;  /* 0x000000190000780c */ /* 0x000fd20005fa1670 */
[----:B------:R-:W-:Y:S01]  /*213a0*/  @!P2 STG.E.U8 desc[UR14][R30.64+0x19], R11 ;  /* 0x0000190b1e00a986 */ /* 0x000fe2000c10110e */
[----:B------:R-:W-:-:S03]  /*213b0*/  ISETP.LT.OR P2, PT, R0, 0x1a, !P3 ;  /* 0x0000001a0000780c */ /* 0x000fc60005f41670 */
[----:B------:R0:W-:Y:S01]  /*213c0*/  @!P1 STG.E.U8 desc[UR14][R30.64+0x18], R7 ;  /* 0x000018071e009986 */ /* 0x0001e2000c10110e */
[----:B------:R-:W-:-:S03]  /*213d0*/  ISETP.LT.OR P1, PT, R0, 0x21, !P6 ;  /* 0x000000210000780c */ /* 0x000fc60007721670 */
[----:B------:R1:W-:Y:S01]  /*213e0*/  @!P5 STG.E.U8 desc[UR14][R28.64+0x18], R9 ;  /* 0x000018091c00d986 */ /* 0x0003e2000c10110e */
[----:B------:R-:W-:-:S05]  /*213f0*/  ISETP.LT.OR P5, PT, R0, 0x22, !P6 ;  /* 0x000000220000780c */ /* 0x000fca00077a1670 */
[----:B------:R1:W-:Y:S01]  /*21400*/  @!P2 STG.E.U8 desc[UR14][R28.64+0x19], R5 ;  /* 0x000019051c00a986 */ /* 0x0003e2000c10110e */
[----:B0-----:R-:W-:-:S03]  /*21410*/  F2FP.SATFINITE.E4M3.F32.PACK_AB_MERGE_C R7, RZ, R4, RZ ;  /* 0x00000004ff07723e */ /* 0x001fc600048070ff */
[----:B------:R-:W-:Y:S01]  /*21420*/  @!P1 STG.E.U8 desc[UR14][R30.64+0x20], R13 ;  /* 0x0000200d1e009986 */ /* 0x000fe2000c10110e */
[----:B------:R-:W-:Y:S01]  /*21430*/  ISETP.LT.OR P1, PT, R0, 0x21, !P3 ;  /* 0x000000210000780c */ /* 0x000fe20005f21670 */
[----:B------:R-:W-:Y:S02]  /*21440*/  FMUL R4, R38, UR20 ;  /* 0x0000001426047c20 */ /* 0x000fe40008400000 */
[----:B------:R-:W5:Y:S01]  /*21450*/  LDL.LU R38, [R1+0x2c0] ;  /* 0x0002c00001267983 */ /* 0x000f620000300800 */
[----:B-1----:R-:W-:Y:S02]  /*21460*/  F2FP.SATFINITE.E4M3.F32.PACK_AB_MERGE_C R9, RZ, R2, RZ ;  /* 0x00000002ff09723e */ /* 0x002fe400048070ff */
[----:B------:R-:W-:Y:S02]  /*21470*/  F2FP.SATFINITE.E4M3.F32.PACK_AB_MERGE_C R11, RZ, R3, RZ ;  /* 0x00000003ff0b723e */ /* 0x000fe400048070ff */
[----:B------:R-:W-:Y:S01]  /*21480*/  F2FP.SATFINITE.E4M3.F32.PACK_AB_MERGE_C R5, RZ, R4, RZ ;  /* 0x00000004ff05723e */ /* 0x000fe200048070ff */
        /* <DEDUP_REMOVED lines=10> */
[----:B------:R-:W-:Y:S01]  /*21530*/  F2FP.SATFINITE.E4M3.F32.PACK_AB_MERGE_C R13, RZ, R3, RZ ;  /* 0x00000003ff0d723e */ /* 0x000fe200048070ff */
[----:B------:R-:W5:Y:S01]  /*21540*/  LDL.LU R35, [R1+0x2d0] ;  /* 0x0002d00001237983 */ /* 0x000f620000300800 */
[----:B-1----:R-:W-:Y:S01]  /*21550*/  F2FP.SATFINITE.E4M3.F32.PACK_AB_MERGE_C R9, RZ, R4, RZ ;  /* 0x00000004ff09723e */ /* 0x002fe200048070ff */
        /* <DEDUP_REMOVED lines=10> */
[----:B------:R-:W-:-:S09]  /*21600*/  ISETP.LT.OR P5, PT, R0, 0x2a, !P3 ;  /* 0x0000002a0000780c */ /* 0x000fd20005fa1670 */
[----:B------:R1:W-:Y:S01]  /*21610*/  @!P2 STG.E.U8 desc[UR14][R30.64+0x29], R7 ;  /* 0x000029071e00a986 */ /* 0x0003e2000c10110e */
[C---:B------:R-:W-:Y:S02]  /*21620*/  ISETP.LT.OR P2, PT, R0.reuse, 0x32, !P6 ;  /* 0x000000320000780c */ /* 0x040fe40007741670 */
[----:B0-----:R-:W-:Y:S01]  /*21630*/  F2FP.SATFINITE.E4M3.F32.PACK_AB_MERGE_C R5, RZ, R2, RZ ;  /* 0x00000002ff05723e */ /* 0x001fe200048070ff */
[----:B------:R-:W-:Y:S01]  /*21640*/  @!P1 STG.E.U8 desc[UR14][R28.64+0x28], R13 ;  /* 0x0000280d1c009986 */ /* 0x000fe2000c10110e */
[----:B------:R-:W-:Y:S01]  /*21650*/  ISETP.LT.OR P1, PT, R0, 0x31, !P6 ;  /* 0x000000310000780c */ /* 0x000fe20007721670 */
[----:B------:R-:W-:Y:S02]  /*21660*/  FMUL R2, R38, UR20 ;  /* 0x0000001426027c20 */ /* 0x000fe40008400000 */
[----:B------:R0:W-:Y:S01]  /*21670*/  @!P5 STG.E.U8 desc[UR14][R28.64+0x29], R9 ;  /* 0x000029091c00d986 */ /* 0x0001e2000c10110e */
[----:B------:R-:W-:-:S03]  /*21680*/  ISETP.LT.OR P5, PT, R0, 0x31, !P3 ;  /* 0x000000310000780c */ /* 0x000fc60005fa1670 */
[----:B------:R-:W5:Y:S01]  /*21690*/  LDL.LU R38, [R1+0x2dc] ;  /* 0x0002dc0001267983 */ /* 0x000f620000300800 */
[----:B------:R-:W-:Y:S02]  /*216a0*/  F2FP.SATFINITE.E4M3.F32.PACK_AB_MERGE_C R11, RZ, R3, RZ ;  /* 0x00000003ff0b723e */ /* 0x000fe400048070ff */
[----:B-1----:R-:W-:Y:S02]  /*216b0*/  F2FP.SATFINITE.E4M3.F32.PACK_AB_MERGE_C R7, RZ, R4, RZ ;  /* 0x00000004ff07723e */ /* 0x002fe400048070ff */
[----:B0-----:R-:W-:Y:S01]  /*216c0*/  F2FP.SATFINITE.E4M3.F32.PACK_AB_MERGE_C R9, RZ, R2, RZ ;  /* 0x00000002ff09723e */ /* 0x001fe200048070ff */
[----:B------:R0:W-:Y:S04]  /*216d0*/  @!P1 STG.E.U8 desc[UR14][R30.64+0x30], R5 ;  /* 0x000030051e009986 */ /* 0x0001e8000c10110e */
[----:B------:R-:W-:Y:S04]  /*216e0*/  @!P2 STG.E.U8 desc[UR14][R30.64+0x31], R11 ;  /* 0x0000310b1e00a986 */ /* 0x000fe8000c10110e */
        /* <DEDUP_REMOVED lines=9> */
[----:B0-----:R-:W-:Y:S01]  /*21780*/  F2FP.SATFINITE.E4M3.F32.PACK_AB_MERGE_C R5, RZ, R4, RZ ;  /* 0x00000004ff05723e */ /* 0x001fe200048070ff */
        /* <DEDUP_REMOVED lines=8> */
[----:B------:R-:W-:Y:S02]  /*21810*/  ISETP.LT.OR P5, PT, R0, 0x3a, !P6 ;  /* 0x0000003a0000780c */ /* 0x000fe400077a1670 */
[----:B------:R-:W-:-:S07]  /*21820*/  F2FP.SATFINITE.E4M3.F32.PACK_AB_MERGE_C R11, RZ, R3, RZ ;  /* 0x00000003ff0b723e */ /* 0x000fce00048070ff */
[----:B------:R0:W-:Y:S01]  /*21830*/  @!P2 STG.E.U8 desc[UR14][R28.64+0x31], R9 ;  /* 0x000031091c00a986 */ /* 0x0001e2000c10110e */
[----:B------:R-:W-:-:S03]  /*21840*/  ISETP.LT.OR P2, PT, R0, 0x3a, !P3 ;  /* 0x0000003a0000780c */ /* 0x000fc60005f41670 */
[----:B------:R-:W-:Y:S01]  /*21850*/  @!P1 STG.E.U8 desc[UR14][R30.64+0x38], R13 ;  /* 0x0000380d1e009986 */ /* 0x000fe2000c10110e */
[----:B------:R-:W-:-:S03]  /*21860*/  ISETP.LT.OR P1, PT, R0, 0x39, !P3 ;  /* 0x000000390000780c */ /* 0x000fc60005f21670 */
[----:B------:R1:W-:Y:S01]  /*21870*/  @!P5 STG.E.U8 desc[UR14][R30.64+0x39], R5 ;  /* 0x000039051e00d986 */ /* 0x0003e2000c10110e */
[----:B------:R-:W-:Y:S02]  /*21880*/  ISETP.LT.OR P5, PT, R0, 0x41, !P6 ;  /* 0x000000410000780c */ /* 0x000fe400077a1670 */
[----:B0-----:R-:W-:Y:S01]  /*21890*/  F2FP.SATFINITE.E4M3.F32.PACK_AB_MERGE_C R9, RZ, R4, RZ ;  /* 0x00000004ff09723e */ /* 0x001fe200048070ff */
[----:B------:R-:W-:Y:S02]  /*218a0*/  FMUL R3, R38, UR20 ;  /* 0x0000001426037c20 */ /* 0x000fe40008400000 */
[----:B------:R-:W5:Y:S01]  /*218b0*/  LDL.LU R38, [R1+0x2f8] ;  /* 0x0002f80001267983 */ /* 0x000f620000300800 */
[----:B-1----:R-:W-:Y:S02]  /*218c0*/  F2FP.SATFINITE.E4M3.F32.PACK_AB_MERGE_C R5, RZ, R2, RZ ;  /* 0x00000002ff05723e */ /* 0x002fe400048070ff */
[----:B------:R-:W-:Y:S01]  /*218d0*/  F2FP.SATFINITE.E4M3.F32.PACK_AB_MERGE_C R13, RZ, R3, RZ ;  /* 0x00000003ff0d723e */ /* 0x000fe200048070ff */
        /* <DEDUP_REMOVED lines=24> */
[----:B------:R-:W-:-:S03]  /*21a60*/  ISETP.LT.OR P1, PT, R0, 0x49, !P6 ;  /* 0x000000490000780c */ /* 0x000fc60007721670 */
[----:B------:R1:W-:Y:S01]  /*21a70*/  @!P5 STG.E.U8 desc[UR14][R28.64+0x41], R7 ;  /* 0x000041071c00d986 */ /* 0x0003e2000c10110e */
[----:B------:R-:W-:Y:S02]  /*21a80*/  ISETP.LT.OR P5, PT, R0, 0x49, !P3 ;  /* 0x000000490000780c */ /* 0x000fe40005fa1670 */
[----:B0-----:R-:W-:-:S03]  /*21a90*/  F2FP.SATFINITE.E4M3.F32.PACK_AB_MERGE_C R5, RZ, R4, RZ ;  /* 0x00000004ff05723e */ /* 0x001fc600048070ff */
[----:B------:R-:W-:Y:S01]  /*21aa0*/  @!P2 STG.E.U8 desc[UR14][R30.64+0x49], R11 ;  /* 0x0000490b1e00a986 */ /* 0x000fe2000c10110e */
[----:B------:R-:W-:Y:S02]  /*21ab0*/  ISETP.LT.OR P2, PT, R0, 0x4a, !P3 ;  /* 0x0000004a0000780c */ /* 0x000fe40005f41670 */
[----:B-1----:R-:W-:Y:S01]  /*21ac0*/  F2FP.SATFINITE.E4M3.F32.PACK_AB_MERGE_C R13, RZ, R3, RZ ;  /* 0x00000003ff0d723e */ /* 0x002fe200048070ff */
[----:B------:R-:W-:Y:S02]  /*21ad0*/  FMUL R4, R38, UR20 ;  /* 0x0000001426047c20 */ /* 0x000fe40008400000 */
[----:B------:R-:W5:Y:S01]  /*21ae0*/  LDL.LU R38, [R1+0x314] ;  /* 0x0003140001267983 */ /* 0x000f620000300800 */
[----:B------:R-:W-:-:S03]  /*21af0*/  F2FP.SATFINITE.E4M3.F32.PACK_AB_MERGE_C R7, RZ, R2, RZ ;  /* 0x00000002ff07723e */ /* 0x000fc600048070ff */
[----:B------:R0:W-:Y:S04]  /*21b00*/  @!P1 STG.E.U8 desc[UR14][R30.64+0x48], R9 ;  /* 0x000048091e009986 */ /* 0x0001e8000c10110e */
[----:B------:R1:W-:Y:S01]  /*21b10*/  @!P5 STG.E.U8 desc[UR14][R28.64+0x48], R5 ;  /* 0x000048051c00d986 */ /* 0x0003e2000c10110e */
[----:B0-----:R-:W-:-:S03]  /*21b20*/  F2FP.SATFINITE.E4M3.F32.PACK_AB_MERGE_C R9, RZ, R4, RZ ;  /* 0x00000004ff09723e */ /* 0x001fc600048070ff */
[----:B------:R0:W-:Y:S01]  /*21b30*/  @!P2 STG.E.U8 desc[UR14][R28.64+0x49], R7 ;  /* 0x000049071c00a986 */ /* 0x0001e2000c10110e */
[----:B--2---:R-:W-:-:S03]  /*21b40*/  FMUL R2, R37, UR20 ;  /* 0x0000001425027c20 */ /* 0x004fc60008400000 */
[----:B------:R-:W2:Y:S01]  /*21b50*/  LDL.LU R37, [R1+0x318] ;  /* 0x0003180001257983 */ /* 0x000ea20000300800 */
[----:B---3--:R-:W-:-:S03]  /*21b60*/  FMUL R3, R39, UR20 ;  /* 0x0000001427037c20 */ /* 0x008fc60008400000 */
[----:B------:R-:W3:Y:S01]  /*21b70*/  LDL.LU R39, [R1+0x31c] ;  /* 0x00031c0001277983 */ /* 0x000ee20000300800 */
[----:B----4-:R-:W-:-:S03]  /*21b80*/  FMUL R4, R36, UR20 ;  /* 0x0000001424047c20 */ /* 0x010fc60008400000 */
[----:B------:R-:W4:Y:S01]  /*21b90*/  LDL.LU R36, [R1+0x320] ;  /* 0x0003200001247983 */ /* 0x000f220000300800 */
[----:B-1----:R-:W-:Y:S01]  /*21ba0*/  F2FP.SATFINITE.E4M3.F32.PACK_AB_MERGE_C R5, RZ, R2, RZ ;  /* 0x00000002ff05723e */ /* 0x002fe200048070ff */
[----:B-----5:R-:W-:Y:S01]  /*21bb0*/  FMUL R2, R35, UR20 ;  /* 0x0000001423027c20 */ /* 0x020fe20008400000 */
[----:B------:R-:W-:Y:S01]  /*21bc0*/  F2FP.SATFINITE.E4M3.F32.PACK_AB_MERGE_C R11, RZ, R3, RZ ;  /* 0x00000003ff0b723e */ /* 0x000fe200048070ff */
        /* <DEDUP_REMOVED lines=13> */
[----:B------:R-:W-:Y:S01]  /*21ca0*/  @!P2 STG.E.U8 desc[UR14][R28.64+0x51], R11 ;  /* 0x0000510b1c00a986 */ /* 0x000fe2000c10110e */
[----:B------:R-:W-:-:S05]  /*21cb0*/  ISETP.LT.OR P2, PT, R0, 0x5a, !P6 ;  /* 0x0000005a0000780c */ /* 0x000fca0007741670 */
[----:B------:R1:W-:Y:S01]  /*21cc0*/  @!P1 STG.E.U8 desc[UR14][R28.64+0x50], R5 ;  /* 0x000050051c009986 */ /* 0x0003e2000c10110e */
[----:B0-----:R-:W-:-:S03]  /*21cd0*/  F2FP.SATFINITE.E4M3.F32.PACK_AB_MERGE_C R9, RZ, R2, RZ ;  /* 0x00000002ff09723e */ /* 0x001fc600048070ff */
[----:B------:R0:W-:Y:S01]  /*21ce0*/  @!P5 STG.E.U8 desc[UR14][R30.64+0x58], R7 ;  /* 0x000058071e00d986 */ /* 0x0001e2000c10110e */
[----:B------:R-:W-:Y:S01]  /*21cf0*/  ISETP.LT.OR P5, PT, R0, 0x5a, !P3 ;  /* 0x0000005a0000780c */ /* 0x000fe20005fa1670 */
[----:B------:R-:W-:Y:S02]  /*21d00*/  FMUL R2, R38, UR20 ;  /* 0x0000001426027c20 */ /* 0x000fe40008400000 */
[----:B------:R-:W5:Y:S01]  /*21d10*/  LDL.LU R38, [R1+0x330] ;  /* 0x0003300001267983 */ /* 0x000f620000300800 */
[----:B------:R-:W-:Y:S02]  /*21d20*/  F2FP.SATFINITE.E4M3.F32.PACK_AB_MERGE_C R13, RZ, R3, RZ ;  /* 0x00000003ff0d723e */ /* 0x000fe400048070ff */
[----:B-1----:R-:W-:Y:S02]  /*21d30*/  F2FP.SATFINITE.E4M3.F32.PACK_AB_MERGE_C R5, RZ, R4, RZ ;  /* 0x00000004ff05723e */ /* 0x002fe400048070ff */
[----:B0-----:R-:W-:Y:S01]  /*21d40*/  F2FP.SATFINITE.E4M3.F32.PACK_AB_MERGE_C R7, RZ, R2, RZ ;  /* 0x00000002ff07723e */ /* 0x001fe200048070ff */
        /* <DEDUP_REMOVED lines=22> */
[----:B------:R-:W-:Y:S01]  /*21eb0*/  @!P2 STG.E.U8 desc[UR14][R30.64+0x61], R11 ;  /* 0x0000610b1e00a986 */ /* 0x000fe2000c10110e */
[----:B------:R-:W-:Y:S02]  /*21ec0*/  ISETP.LT.OR P2, PT, R0, 0x62, !P3 ;  /* 0x000000620000780c */ /* 0x000fe40005f41670 */
[----:B0-----:R-:W-:-:S07]  /*21ed0*/  F2FP.SATFINITE.E4M3.F32.PACK_AB_MERGE_C R13, RZ, R3, RZ ;  /* 0x00000003ff0d723e */ /* 0x001fce00048070ff */
[----:B------:R0:W-:Y:S01]  /*21ee0*/  @!P1 STG.E.U8 desc[UR14][R30.64+0x60], R7 ;  /* 0x000060071e009986 */ /* 0x0001e2000c10110e */
[----:B------:R-:W-:-:S03]  /*21ef0*/  ISETP.LT.OR P1, PT, R0, 0x69, !P6 ;  /* 0x000000690000780c */ /* 0x000fc60007721670 */
[----:B------:R1:W-:Y:S01]  /*21f00*/  @!P5 STG.E.U8 desc[UR14][R28.64+0x60], R9 ;  /* 0x000060091c00d986 */ /* 0x0003e2000c10110e */
[----:B------:R-:W-:Y:S01]  /*21f10*/  ISETP.LT.OR P5, PT, R0, 0x6a, !P6 ;  /* 0x0000006a0000780c */ /* 0x000fe200077a1670 */
[----:B------:R-:W-:Y:S02]  /*21f20*/  FMUL R3, R38, UR20 ;  /* 0x0000001426037c20 */ /* 0x000fe40008400000 */
[----:B------:R-:W5:Y:S01]  /*21f30*/  LDL.LU R38, [R1+0x34c] ;  /* 0x00034c0001267983 */ /* 0x000f620000300800 */
[----:B0-----:R-:W-:Y:S02]  /*21f40*/  F2FP.SATFINITE.E4M3.F32.PACK_AB_MERGE_C R7, RZ, R4, RZ ;  /* 0x00000004ff07723e */ /* 0x001fe400048070ff */
[----:B------:R-:W-:Y:S02]  /*21f50*/  F2FP.SATFINITE.E4M3.F32.PACK_AB_MERGE_C R11, RZ, R3, RZ ;  /* 0x00000003ff0b723e */ /* 0x000fe400048070ff */
[----:B-1----:R-:W-:Y:S01]  /*21f60*/  F2FP.SATFINITE.E4M3.F32.PACK_AB_MERGE_C R9, RZ, R2, RZ ;  /* 0x00000002ff09723e */ /* 0x002fe200048070ff */
        /* <DEDUP_REMOVED lines=64> */
[----:B------:R-:W-:-:S03]  /*22370*/  ISETP.LT.OR P1, PT, R0, 0x81, !P3 ;  /* 0x000000810000780c */ /* 0x000fc60005f21670 */
        /* <DEDUP_REMOVED lines=164> */
[C---:B------:R-:W-:Y:S01]  /*22dc0*/  ISETP.LT.OR P1, PT, R0.reuse, 0xc1, !P6 ;  /* 0x000000c10000780c */ /* 0x040fe20007721670 */
[----:B------:R-:W5:Y:S01]  /*22dd0*/  LDL.LU R39, [R1+0x410] ;  /* 0x0004100001277983 */ /* 0x000f620000300800 */
        /* <DEDUP_REMOVED lines=20> */
[----:B---3--:R-:W-:Y:S01]  /*22f20*/  FMUL R3, R41, UR20 ;  /* 0x0000001429037c20 */ /* 0x008fe20008400000 */
[----:B0-----:R-:W-:Y:S01]  /*22f30*/  F2FP.SATFINITE.E4M3.F32.PACK_AB_MERGE_C R5, RZ, R2, RZ ;  /* 0x00000002ff05723e */ /* 0x001fe200048070ff */
[----:B----4-:R-:W-:Y:S02]  /*22f40*/  FMUL R4, R36, UR20 ;  /* 0x0000001424047c20 */ /* 0x010fe40008400000 */
[----:B------:R-:W3:Y:S01]  /*22f50*/  LDL.LU R36, [R1+0x41c] ;  /* 0x00041c0001247983 */ /* 0x000ee20000300800 */
[----:B------:R-:W-:Y:S01]  /*22f60*/  F2FP.SATFINITE.E4M3.F32.PACK_AB_MERGE_C R13, RZ, R3, RZ ;  /* 0x00000003ff0d723e */ /* 0x000fe200048070ff */
[----:B-----5:R-:W-:Y:S01]  /*22f70*/  FMUL R2, R35, UR20 ;  /* 0x0000001423027c20 */ /* 0x020fe20008400000 */
[----:B-1----:R-:W-:Y:S01]  /*22f80*/  F2FP.SATFINITE.E4M3.F32.PACK_AB_MERGE_C R7, RZ, R4, RZ ;  /* 0x00000004ff07723e */ /* 0x002fe200048070ff */
[----:B------:R-:W4:Y:S01]  /*22f90*/  LDL.LU R35, [R1+0x420] ;  /* 0x0004200001237983 */ /* 0x000f220000300800 */
[----:B------:R-:W-:-:S03]  /*22fa0*/  FMUL R3, R33, UR20 ;  /* 0x0000001421037c20 */ /* 0x000fc60008400000 */
[----:B------:R-:W5:Y:S01]  /*22fb0*/  LDL.LU R33, [R1+0x424] ;  /* 0x0004240001217983 */ /* 0x000f620000300800 */
[----:B------:R-:W-:-:S03]  /*22fc0*/  FMUL R4, R32, UR20 ;  /* 0x0000001420047c20 */ /* 0x000fc60008400000 */
[----:B------:R-:W5:Y:S01]  /*22fd0*/  LDL.LU R32, [R1+0x428] ;  /* 0x0004280001207983 */ /* 0x000f620000300800 */
[C---:B------:R-:W-:Y:S02]  /*22fe0*/  ISETP.LT.OR P2, PT, R0.reuse, 0xca, !P3 ;  /* 0x000000ca0000780c */ /* 0x040fe40005f41670 */
[C---:B------:R-:W-:Y:S01]  /*22ff0*/  ISETP.LT.OR P5, PT, R0.reuse, 0xd1, !P6 ;  /* 0x000000d10000780c */ /* 0x040fe200077a1670 */
[----:B------:R-:W5:Y:S01]  /*23000*/  LDL.LU R43, [R1+0x42c] ;  /* 0x00042c00012b7983 */ /* 0x000f620000300800 */
[----:B------:R-:W-:-:S03]  /*23010*/  ISETP.LT.OR P1, PT, R0, 0xd1, !P3 ;  /* 0x000000d10000780c */ /* 0x000fc60005f21670 */
[----:B------:R-:W5:Y:S04]  /*23020*/  LDL.LU R42, [R1+0x430] ;  /* 0x00043000012a7983 */ /* 0x000f680000300800 */
[----:B------:R-:W5:Y:S04]  /*23030*/  LDL.LU R41, [R1+0x434] ;  /* 0x0004340001297983 */ /* 0x000f680000300800 */
[----:B------:R0:W-:Y:S01]  /*23040*/  @!P2 STG.E.U8 desc[UR14][R28.64+0xc9], R11 ;  /* 0x0000c90b1c00a986 */ /* 0x0001e2000c10110e */
[----:B------:R-:W-:-:S03]  /*23050*/  ISETP.LT.OR P2, PT, R0, 0xd2, !P6 ;  /* 0x000000d20000780c */ /* 0x000fc60007741670 */
[----:B------:R1:W-:Y:S01]  /*23060*/  @!P5 STG.E.U8 desc[UR14][R30.64+0xd0], R9 ;  /* 0x0000d0091e00d986 */ /* 0x0003e2000c10110e */
[----:B------:R-:W-:Y:S02]  /*23070*/  ISETP.LT.OR P5, PT, R0, 0xd2, !P3 ;  /* 0x000000d20000780c */ /* 0x000fe40005fa1670 */
[----:B0-----:R-:W-:-:S07]  /*23080*/  F2FP.SATFINITE.E4M3.F32.PACK_AB_MERGE_C R11, RZ, R3, RZ ;  /* 0x00000003ff0b723e */ /* 0x001fce00048070ff */
[----:B------:R0:W-:Y:S01]  /*23090*/  @!P2 STG.E.U8 desc[UR14][R30.64+0xd1], R5 ;  /* 0x0000d1051e00a986 */ /* 0x0001e2000c10110e */
[C---:B------:R-:W-:Y:S02]  /*230a0*/  ISETP.LT.OR P2, PT, R0.reuse, 0xda, !P6 ;  /* 0x000000da0000780c */ /* 0x040fe40007741670 */
[----:B-1----:R-:W-:Y:S01]  /*230b0*/  F2FP.SATFINITE.E4M3.F32.PACK_AB_MERGE_C R9, RZ, R2, RZ ;  /* 0x00000002ff09723e */ /* 0x002fe200048070ff */
[----:B------:R-:W-:Y:S01]  /*230c0*/  @!P1 STG.E.U8 desc[UR14][R28.64+0xd0], R13 ;  /* 0x0000d00d1c009986 */ /* 0x000fe2000c10110e */
[C---:B------:R-:W-:Y:S01]  /*230d0*/  ISETP.LT.OR P1, PT, R0.reuse, 0xd9, !P6 ;  /* 0x000000d90000780c */ /* 0x040fe20007721670 */
[----:B------:R-:W-:Y:S02]  /*230e0*/  FMUL R2, R39, UR20 ;  /* 0x0000001427027c20 */ /* 0x000fe40008400000 */
[----:B------:R1:W-:Y:S01]  /*230f0*/  @!P5 STG.E.U8 desc[UR14][R28.64+0xd1], R7 ;  /* 0x0000d1071c00d986 */ /* 0x0003e2000c10110e */
[----:B------:R-:W-:Y:S01]  /*23100*/  ISETP.LT.OR P5, PT, R0, 0xd9, !P3 ;  /* 0x000000d90000780c */ /* 0x000fe20005fa1670 */
[----:B------:R-:W-:-:S02]  /*23110*/  FMUL R3, R38, UR20 ;  /* 0x0000001426037c20 */ /* 0x000fc40008400000 */
[----:B------:R-:W5:Y:S04]  /*23120*/  LDL.LU R39, [R1+0x438] ;  /* 0x0004380001277983 */ /* 0x000f680000300800 */
[----:B------:R-:W5:Y:S01]  /*23130*/  LDL.LU R38, [R1+0x43c] ;  /* 0x00043c0001267983 */ /* 0x000f620000300800 */
[----:B0-----:R-:W-:Y:S02]  /*23140*/  F2FP.SATFINITE.E4M3.F32.PACK_AB_MERGE_C R5, RZ, R4, RZ ;  /* 0x00000004ff05723e */ /* 0x001fe400048070ff */
[----:B-1----:R-:W-:Y:S01]  /*23150*/  F2FP.SATFINITE.E4M3.F32.PACK_AB_MERGE_C R7, RZ, R2, RZ ;  /* 0x00000002ff07723e */ /* 0x002fe200048070ff */
[----:B------:R0:W-:Y:S01]  /*23160*/  @!P1 STG.E.U8 desc[UR14][R30.64+0xd8], R9 ;  /* 0x0000d8091e009986 */ /* 0x0001e2000c10110e */
[----:B------:R-:W-:-:S03]  /*23170*/  F2FP.SATFINITE.E4M3.F32.PACK_AB_MERGE_C R13, RZ, R3, RZ ;  /* 0x00000003ff0d723e */ /* 0x000fc600048070ff */
[----:B------:R-:W-:Y:S04]  /*23180*/  @!P2 STG.E.U8 desc[UR14][R30.64+0xd9], R11 ;  /* 0x0000d90b1e00a986 */ /* 0x000fe8000c10110e */
[----:B------:R1:W-:Y:S01]  /*23190*/  @!P5 STG.E.U8 desc[UR14][R28.64+0xd8], R5 ;  /* 0x0000d8051c00d986 */ /* 0x0003e2000c10110e */
[----:B--2---:R-:W-:-:S03]  /*231a0*/  FMUL R4, R37, UR20 ;  /* 0x0000001425047c20 */ /* 0x004fc60008400000 */
[----:B------:R-:W2:Y:S01]  /*231b0*/  LDL.LU R37, [R1+0x440] ;  /* 0x0004400001257983 */ /* 0x000ea20000300800 */
[----:B---3--:R-:W-:Y:S01]  /*231c0*/  FMUL R2, R36, UR20 ;  /* 0x0000001424027c20 */ /* 0x008fe20008400000 */
[----:B0-----:R-:W-:Y:S02]  /*231d0*/  F2FP.SATFINITE.E4M3.F32.PACK_AB_MERGE_C R9, RZ, R4, RZ ;  /* 0x00000004ff09723e */ /* 0x001fe400048070ff */
[----:B------:R-:W3:Y:S01]  /*231e0*/  LDL.LU R36, [R1+0x444] ;  /* 0x0004440001247983 */ /* 0x000ee20000300800 */
[----:B----4-:R-:W-:Y:S01]  /*231f0*/  FMUL R3, R35, UR20 ;  /* 0x0000001423037c20 */ /* 0x010fe20008400000 */
[----:B-1----:R-:W-:Y:S02]  /*23200*/  F2FP.SATFINITE.E4M3.F32.PACK_AB_MERGE_C R5, RZ, R2, RZ ;  /* 0x00000002ff05723e */ /* 0x002fe400048070ff */
[----:B------:R-:W4:Y:S01]  /*23210*/  LDL.LU R35, [R1+0x448] ;  /* 0x0004480001237983 */ /* 0x000f220000300800 */
[----:B-----5:R-:W-:-:S03]  /*23220*/  FMUL R4, R33, UR20 ;  /* 0x0000001421047c20 */ /* 0x020fc60008400000 */
        /* <DEDUP_REMOVED lines=11> */
[----:B------:R-:W-:Y:S02]  /*232e0*/  ISETP.LT.OR P5, PT, R0, 0xe9, !P6 ;  /* 0x000000e90000780c */ /* 0x000fe400077a1670 */
[----:B------:R-:W-:Y:S02]  /*232f0*/  F2FP.SATFINITE.E4M3.F32.PACK_AB_MERGE_C R11, RZ, R3, RZ ;  /* 0x00000003ff0b723e */ /* 0x000fe400048070ff */
[----:B0-----:R-:W-:-:S03]  /*23300*/  F2FP.SATFINITE.E4M3.F32.PACK_AB_MERGE_C R7, RZ, R4, RZ ;  /* 0x00000004ff07723e */ /* 0x001fc600048070ff */
[----:B------:R-:W-:Y:S01]  /*23310*/  @!P2 STG.E.U8 desc[UR14][R28.64+0xe1], R11 ;  /* 0x0000e10b1c00a986 */ /* 0x000fe2000c10110e */
[----:B------:R-:W-:-:S03]  /*23320*/  ISETP.LT.OR P2, PT, R0, 0xea, !P6 ;  /* 0x000000ea0000780c */ /* 0x000fc60007741670 */
[----:B------:R0:W-:Y:S01]  /*23330*/  @!P1 STG.E.U8 desc[UR14][R28.64+0xe0], R5 ;  /* 0x0000e0051c009986 */ /* 0x0001e2000c10110e */
[----:B------:R-:W-:-:S03]  /*23340*/  ISETP.LT.OR P1, PT, R0, 0xe9, !P3 ;  /* 0x000000e90000780c */ /* 0x000fc60005f21670 */
[----:B------:R0:W-:Y:S01]  /*23350*/  @!P5 STG.E.U8 desc[UR14][R30.64+0xe8], R7 ;  /* 0x0000e8071e00d986 */ /* 0x0001e2000c10110e */
[----:B------:R-:W-:Y:S01]  /*23360*/  ISETP.LT.OR P5, PT, R0, 0xea, !P3 ;  /* 0x000000ea0000780c */ /* 0x000fe20005fa1670 */
[----:B------:R-:W-:Y:S01]  /*23370*/  FMUL R3, R43, UR20 ;  /* 0x000000142b037c20 */ /* 0x000fe20008400000 */
[----:B------:R-:W-:Y:S01]  /*23380*/  FMUL R4, R42, UR20 ;  /* 0x000000142a047c20 */ /* 0x000fe20008400000 */
[----:B-1----:R-:W-:-:S03]  /*23390*/  F2FP.SATFINITE.E4M3.F32.PACK_AB_MERGE_C R9, RZ, R2, RZ ;  /* 0x00000002ff09723e */ /* 0x002fc600048070ff */
[----:B------:R-:W-:Y:S02]  /*233a0*/  F2FP.SATFINITE.E4M3.F32.PACK_AB_MERGE_C R13, RZ, R3, RZ ;  /* 0x00000003ff0d723e */ /* 0x000fe400048070ff */
[----:B0-----:R-:W-:Y:S01]  /*233b0*/  F2FP.SATFINITE.E4M3.F32.PACK_AB_MERGE_C R5, RZ, R4, RZ ;  /* 0x00000004ff05723e */ /* 0x001fe200048070ff */
[----:B------:R0:W-:Y:S01]  /*233c0*/  @!P2 STG.E.U8 desc[UR14][R30.64+0xe9], R9 ;  /* 0x0000e9091e00a986 */ /* 0x0001e2000c10110e */
[----:B------:R-:W-:-:S03]  /*233d0*/  ISETP.LT.OR P2, PT, R0, 0xf1, !P3 ;  /* 0x000000f10000780c */ /* 0x000fc60005f41670 */
[----:B------:R-:W-:Y:S01]  /*233e0*/  @!P1 STG.E.U8 desc[UR14][R28.64+0xe8], R13 ;  /* 0x0000e80d1c009986 */ /* 0x000fe2000c10110e */
[----:B------:R-:W-:-:S03]  /*233f0*/  ISETP.LT.OR P1, PT, R0, 0xf1, !P6 ;  /* 0x000000f10000780c */ /* 0x000fc60007721670 */
[----:B------:R-:W-:Y:S01]  /*23400*/  @!P5 STG.E.U8 desc[UR14][R28.64+0xe9], R5 ;  /* 0x0000e9051c00d986 */ /* 0x000fe2000c10110e */
[----:B------:R-:W-:Y:S01]  /*23410*/  ISETP.LT.OR P5, PT, R0, 0xf2, !P6 ;  /* 0x000000f20000780c */ /* 0x000fe200077a1670 */
[----:B------:R-:W-:Y:S01]  /*23420*/  FMUL R2, R41, UR20 ;  /* 0x0000001429027c20 */ /* 0x000fe20008400000 */
[----:B------:R-:W-:Y:S01]  /*23430*/  FMUL R3, R39, UR20 ;  /* 0x0000001427037c20 */ /* 0x000fe20008400000 */
[----:B------:R-:W-:-:S03]  /*23440*/  FMUL R4, R38, UR20 ;  /* 0x0000001426047c20 */ /* 0x000fc60008400000 */
[----:B------:R-:W-:Y:S02]  /*23450*/  F2FP.SATFINITE.E4M3.F32.PACK_AB_MERGE_C R7, RZ, R2, RZ ;  /* 0x00000002ff07723e */ /* 0x000fe400048070ff */
[----:B------:R-:W-:Y:S02]  /*23460*/  F2FP.SATFINITE.E4M3.F32.PACK_AB_MERGE_C R11, RZ, R3, RZ ;  /* 0x00000003ff0b723e */ /* 0x000fe400048070ff */
[----:B0-----:R-:W-:Y:S01]  /*23470*/  F2FP.SATFINITE.E4M3.F32.PACK_AB_MERGE_C R9, RZ, R4, RZ ;  /* 0x00000004ff09723e */ /* 0x001fe200048070ff */
[----:B------:R0:W-:Y:S01]  /*23480*/  @!P1 STG.E.U8 desc[UR14][R30.64+0xf0], R7 ;  /* 0x0000f0071e009986 */ /* 0x0001e2000c10110e */
[----:B------:R-:W-:-:S03]  /*23490*/  ISETP.LT.OR P1, PT, R0, 0xf9, !P6 ;  /* 0x000000f90000780c */ /* 0x000fc60007721670 */
[----:B------:R1:W-:Y:S01]  /*234a0*/  @!P5 STG.E.U8 desc[UR14][R30.64+0xf1], R11 ;  /* 0x0000f10b1e00d986 */ /* 0x0003e2000c10110e */
[C---:B------:R-:W-:Y:S02]  /*234b0*/  ISETP.LT.OR P5, PT, R0.reuse, 0xf2, !P3 ;  /* 0x000000f20000780c */ /* 0x040fe40005fa1670 */
[C---:B------:R-:W-:Y:S01]  /*234c0*/  ISETP.LT.OR P6, PT, R0.reuse, 0xfa, !P6 ;  /* 0x000000fa0000780c */ /* 0x040fe200077c1670 */
[----:B------:R5:W-:Y:S01]  /*234d0*/  @!P2 STG.E.U8 desc[UR14][R28.64+0xf0], R9 ;  /* 0x0000f0091c00a986 */ /* 0x000be2000c10110e */
[C---:B------:R-:W-:Y:S02]  /*234e0*/  ISETP.LT.OR P2, PT, R0.reuse, 0xf9, !P3 ;  /* 0x000000f90000780c */ /* 0x040fe40005f41670 */
[----:B------:R-:W-:Y:S01]  /*234f0*/  ISETP.LT.OR P3, PT, R0, 0xfa, !P3 ;  /* 0x000000fa0000780c */ /* 0x000fe20005f61670 */
[----:B--2---:R-:W-:Y:S01]  /*23500*/  FMUL R0, R37, UR20 ;  /* 0x0000001425007c20 */ /* 0x004fe20008400000 */
[----:B---3--:R-:W-:Y:S01]  /*23510*/  FMUL R2, R36, UR20 ;  /* 0x0000001424027c20 */ /* 0x008fe20008400000 */
[----:B----4-:R-:W-:-:S03]  /*23520*/  FMUL R3, R35, UR20 ;  /* 0x0000001423037c20 */ /* 0x010fc60008400000 */
[----:B0-----:R-:W-:Y:S02]  /*23530*/  F2FP.SATFINITE.E4M3.F32.PACK_AB_MERGE_C R7, RZ, R0, RZ ;  /* 0x00000000ff07723e */ /* 0x001fe400048070ff */
[----:B-1----:R-:W-:Y:S02]  /*23540*/  F2FP.SATFINITE.E4M3.F32.PACK_AB_MERGE_C R11, RZ, R2, RZ ;  /* 0x00000002ff0b723e */ /* 0x002fe400048070ff */
[----:B------:R-:W-:Y:S01]  /*23550*/  F2FP.SATFINITE.E4M3.F32.PACK_AB_MERGE_C R3, RZ, R3, RZ ;  /* 0x00000003ff03723e */ /* 0x000fe200048070ff */
[----:B-----5:R-:W-:Y:S01]  /*23560*/  FMUL R4, R33, UR20 ;  /* 0x0000001421047c20 */ /* 0x020fe20008400000 */
[----:B------:R-:W-:-:S04]  /*23570*/  FMUL R5, R32, UR20 ;  /* 0x0000001420057c20 */ /* 0x000fc80008400000 */
[----:B------:R-:W-:Y:S01]  /*23580*/  F2FP.SATFINITE.E4M3.F32.PACK_AB_MERGE_C R9, RZ, R4, RZ ;  /* 0x00000004ff09723e */ /* 0x000fe200048070ff */
[----:B------:R0:W-:Y:S01]  /*23590*/  @!P5 STG.E.U8 desc[UR14][R28.64+0xf1], R7 ;  /* 0x0000f1071c00d986 */ /* 0x0001e2000c10110e */
[----:B------:R-:W-:-:S03]  /*235a0*/  F2FP.SATFINITE.E4M3.F32.PACK_AB_MERGE_C R5, RZ, R5, RZ ;  /* 0x00000005ff05723e */ /* 0x000fc600048070ff */
[----:B------:R0:W-:Y:S04]  /*235b0*/  @!P1 STG.E.U8 desc[UR14][R30.64+0xf8], R11 ;  /* 0x0000f80b1e009986 */ /* 0x0001e8000c10110e */
[----:B------:R0:W-:Y:S04]  /*235c0*/  @!P6 STG.E.U8 desc[UR14][R30.64+0xf9], R3 ;  /* 0x0000f9031e00e986 */ /* 0x0001e8000c10110e */
[----:B------:R0:W-:Y:S04]  /*235d0*/  @!P2 STG.E.U8 desc[UR14][R28.64+0xf8], R9 ;  /* 0x0000f8091c00a986 */ /* 0x0001e8000c10110e */
[----:B------:R0:W-:Y:S02]  /*235e0*/  @!P3 STG.E.U8 desc[UR14][R28.64+0xf9], R5 ;  /* 0x0000f9051c00b986 */ /* 0x0001e4000c10110e */
.L_x_551:
[----:B------:R-:W-:Y:S05]  /*235f0*/  BSYNC B0 ;  /* 0x0000000000007941 */ /* 0x000fea0003800000 */
.L_x_37:
[----:B0-2---:R-:W2:Y:S04]  /*23600*/  LDL.LU R3, [R1+0x458] ;  /* 0x0004580001037983 */ /* 0x005ea80000300800 */
[----:B------:R-:W2:Y:S01]  /*23610*/  LDL.LU R2, [R1+0x45c] ;  /* 0x00045c0001027983 */ /* 0x000ea20000300800 */
[----:B------:R-:W-:Y:S01]  /*23620*/  ULDC UR6, c[0x0][0xc] ;  /* 0x0000030000067ab9 */ /* 0x000fe20000000800 */
[----:B------:R-:W-:Y:S01]  /*23630*/  ULDC UR7, c[0x0][0x10] ;  /* 0x0000040000077ab9 */ /* 0x000fe20000000800 */
[----:B---34-:R-:W2:Y:S01]  /*23640*/  LDC R5, c[0x0][0x14] ;  /* 0x00000500ff057b82 */ /* 0x018ea20000000800 */
[----:B------:R-:W-:Y:S01]  /*23650*/  UIMAD.WIDE.U32 UR6, UR6, UR7, URZ ;  /* 0x00000007060672a5 */ /* 0x000fe2000f8e003f */
[----:B-----5:R-:W-:Y:S01]  /*23660*/  PRMT R0, RZ, 0x7610, R0 ;  /* 0x00007610ff007816 */ /* 0x020fe20000000000 */
[----:B------:R-:W-:-:S04]  /*23670*/  UMOV UR10, 0xffffffff ;  /* 0xffffffff000a7882 */ /* 0x000fc80000000000 */
[----:B--2---:R-:W-:-:S04]  /*23680*/  IMAD.WIDE.U32 R2, R5, UR6, R2 ;  /* 0x0000000605027c25 */ /* 0x004fc8000f8e0002 */
[----:B------:R-:W-:Y:S01]  /*23690*/  IMAD R5, R5, UR7, RZ ;  /* 0x0000000705057c24 */ /* 0x000fe2000f8e02ff */
[----:B------:R-:W-:Y:S01]  /*236a0*/  ULDC.64 UR6, c[0x0][0x650] ;  /* 0x0001940000067ab9 */ /* 0x000fe20000000a00 */
[----:B------:R-:W-:Y:S01]  /*236b0*/  IMAD.MOV.U32 R11, RZ, RZ, R2 ;  /* 0x000000ffff0b7224 */ /* 0x000fe200078e0002 */
[----:B------:R-:W-:Y:S01]  /*236c0*/  ISETP.GE.U32.AND P1, PT, R2, UR6, PT ;  /* 0x0000000602007c0c */ /* 0x000fe2000bf26070 */
[----:B------:R-:W-:Y:S02]  /*236d0*/  IMAD.IADD R13, R3, 0x1, R5 ;  /* 0x00000001030d7824 */ /* 0x000fe400078e0205 */
[----:B------:R-:W-:-:S03]  /*236e0*/  IMAD.MOV.U32 R2, RZ, RZ, -0x1 ;  /* 0xffffffffff027424 */ /* 0x000fc600078e00ff */
[----:B------:R0:W-:Y:S01]  /*236f0*/  STL [R1+0x458], R13 ;  /* 0x0004580d01007387 */ /* 0x0001e20000100800 */
[----:B------:R-:W-:-:S03]  /*23700*/  ISETP.GE.U32.AND.EX P1, PT, R13, UR7, PT, P1 ;  /* 0x000000070d007c0c */ /* 0x000fc6000bf26110 */
[----:B------:R0:W-:Y:S04]  /*23710*/  STL [R1+0x45c], R11 ;  /* 0x00045c0b01007387 */ /* 0x0001e80000100800 */
[----:B------:R0:W-:Y:S06]  /*23720*/  STL [R1+0x460], R2 ;  /* 0x0004600201007387 */ /* 0x0001ec0000100800 */
[----:B------:R-:W-:Y:S05]  /*23730*/  @P1 BRA `(.L_x_552) ;  /* 0x0000000400741947 */ /* 0x000fea0003800000 */
[----:B------:R-:W2:Y:S01]  /*23740*/  S2R R8, SR_CTAID.X ;  /* 0x0000000000087919 */ /* 0x000ea20000002500 */
[----:B------:R-:W-:Y:S01]  /*23750*/  ULDC.64 UR18, c[0x0][0x628] ;  /* 0x00018a0000127ab9 */ /* 0x000fe20000000a00 */
[----:B------:R-:W3:Y:S01]  /*23760*/  LDC R9, c[0x0][0x144] ;  /* 0x00005100ff097b82 */ /* 0x000ee20000000800 */
[----:B------:R-:W-:Y:S01]  /*23770*/  ULDC UR6, c[0x0][0x150] ;  /* 0x0000540000067ab9 */ /* 0x000fe20000000800 */
[----:B------:R-:W4:Y:S01]  /*23780*/  S2R R12, SR_CTAID.Y ;  /* 0x00000000000c7919 */ /* 0x000f220000002600 */
[----:B------:R-:W-:Y:S01]  /*23790*/  ISETP.NE.U32.AND P1, PT, RZ, UR18, PT ;  /* 0x00000012ff007c0c */ /* 0x000fe2000bf25070 */
[----:B------:R-:W-:Y:S01]  /*237a0*/  ULDC UR23, c[0x0][0x630] ;  /* 0x00018c0000177ab9 */ /* 0x000fe20000000800 */
[----:B------:R-:W-:Y:S02]  /*237b0*/  R2UR UR16, R11 ;  /* 0x000000000b1072ca */ /* 0x000fe400000e0000 */
[----:B------:R-:W-:Y:S01]  /*237c0*/  ISETP.NE.AND.EX P1, PT, RZ, UR19, PT, P1 ;  /* 0x00000013ff007c0c */ /* 0x000fe2000bf25310 */
[----:B------:R-:W0:Y:S01]  /*237d0*/  LDC.64 R6, c[0x0][0x620] ;  /* 0x00018800ff067b82 */ /* 0x000e220000000a00 */
[----:B------:R-:W-:-:S02]  /*237e0*/  R2UR UR17, R13 ;  /* 0x000000000d1172ca */ /* 0x000fc400000e0000 */
[----:B--2---:R-:W-:-:S05]  /*237f0*/  I2FP.F32.U32 R0, R8 ;  /* 0x0000000800007245 */ /* 0x004fca0000201000 */
[----:B------:R-:W-:-:S06]  /*23800*/  FMUL R0, R0, UR6 ;  /* 0x0000000600007c20 */ /* 0x000fcc0008400000 */
[----:B------:R-:W2:Y:S01]  /*23810*/  F2I.U32.TRUNC.NTZ R0, R0 ;  /* 0x0000000000007305 */ /* 0x000ea2000020f000 */
[----:B----4-:R-:W-:Y:S05]  /*23820*/  @!P1 BRA `(.L_x_553) ;  /* 0x0000000000309947 */ /* 0x010fea0003800000 */
        /* <DEDUP_REMOVED lines=12> */
.L_x_553:
[----:B------:R-:W-:Y:S01]  /*238f0*/  USHF.R.U64 UR10, UR16, UR23, UR17 ;  /* 0x00000017100a7299 */ /* 0x000fe20008001211 */
[----:B------:R-:W4:Y:S01]  /*23900*/  LDC.64 R20, c[0x0][0x640] ;  /* 0x00019000ff147b82 */ /* 0x000f220000000a00 */
[----:B------:R-:W-:Y:S01]  /*23910*/  USHF.R.U32.HI UR6, URZ, UR23, UR17 ;  /* 0x000000173f067299 */ /* 0x000fe20008011611 */
[----:B--2---:R-:W-:Y:S02]  /*23920*/  IMAD.MOV R10, RZ, RZ, -R0 ;  /* 0x000000ffff0a7224 */ /* 0x004fe400078e0a00 */
[----:B0-----:R-:W-:Y:S01]  /*23930*/  IMAD.MOV.U32 R2, RZ, RZ, R11 ;  /* 0x000000ffff027224 */ /* 0x001fe200078e000b */
[----:B------:R-:W-:Y:S01]  /*23940*/  IADD3 R5, P1, RZ, -UR10, RZ ;  /* 0x8000000aff057c10 */ /* 0x000fe2000ff3e0ff */
[----:B---3--:R-:W-:Y:S02]  /*23950*/  IMAD R17, R9, R10, R8 ;  /* 0x0000000a09117224 */ /* 0x008fe400078e0208 */
[----:B------:R-:W0:Y:S02]  /*23960*/  LDC R4, c[0x0][0x618] ;  /* 0x00018600ff047b82 */ /* 0x000e240000000800 */
[----:B------:R-:W-:Y:S01]  /*23970*/  IMAD.X R3, RZ, RZ, ~UR6, P1 ;  /* 0x80000006ff037e24 */ /* 0x000fe200088e06ff */
[----:B------:R-:W-:-:S03]  /*23980*/  ULDC UR6, c[0x0][0x154] ;  /* 0x0000550000067ab9 */ /* 0x000fc60000000800 */
[-C--:B------:R-:W-:Y:S02]  /*23990*/  IMAD R0, R3, R6.reuse, RZ ;  /* 0x0000000603007224 */ /* 0x080fe400078e02ff */
[----:B------:R-:W2:Y:S01]  /*239a0*/  LDC R14, c[0x0][0x608] ;  /* 0x00018200ff0e7b82 */ /* 0x000ea20000000800 */
[----:B------:R-:W-:Y:S02]  /*239b0*/  IMAD.MOV.U32 R3, RZ, RZ, R13 ;  /* 0x000000ffff037224 */ /* 0x000fe400078e000d */
[----:B------:R-:W-:-:S05]  /*239c0*/  IMAD.WIDE.U32 R2, R5, R6, R2 ;  /* 0x0000000605027225 */ /* 0x000fca00078e0002 */
[----:B------:R-:W3:Y:S01]  /*239d0*/  LDC R18, c[0x0][0x658] ;  /* 0x00019600ff127b82 */ /* 0x000ee20000000800 */
[----:B------:R-:W-:Y:S01]  /*239e0*/  IMAD R5, R5, R7, R0 ;  /* 0x0000000705057224 */ /* 0x000fe200078e0200 */
[----:B------:R-:W-:Y:S01]  /*239f0*/  I2FP.F32.U32 R0, R12 ;  /* 0x0000000c00007245 */ /* 0x000fe20000201000 */
[----:B------:R-:W-:Y:S01]  /*23a00*/  IMAD.MOV.U32 R7, RZ, RZ, 0x1 ;  /* 0x00000001ff077424 */ /* 0x000fe200078e00ff */
[----:B----4-:R-:W-:Y:S01]  /*23a10*/  ISETP.NE.U32.AND P1, PT, R20, RZ, PT ;  /* 0x000000ff1400720c */ /* 0x010fe20003f25070 */
[----:B------:R-:W-:Y:S02]  /*23a20*/  IMAD.IADD R3, R3, 0x1, R5 ;  /* 0x0000000103037824 */ /* 0x000fe400078e0205 */
[----:B------:R-:W-:Y:S01]  /*23a30*/  FMUL R0, R0, UR6 ;  /* 0x0000000600007c20 */ /* 0x000fe20008400000 */
[----:B------:R-:W4:Y:S01]  /*23a40*/  LDC R15, c[0x0][0x148] ;  /* 0x00005200ff0f7b82 */ /* 0x000f220000000800 */
[----:B------:R-:W-:Y:S01]  /*23a50*/  ISETP.NE.AND.EX P1, PT, R21, RZ, PT, P1 ;  /* 0x000000ff1500720c */ /* 0x000fe20003f25310 */
[----:B------:R-:W-:Y:S01]  /*23a60*/  IMAD.MOV.U32 R5, RZ, RZ, -0x1 ;  /* 0xffffffffff057424 */ /* 0x000fe200078e00ff */
[-CC-:B0-----:R-:W-:Y:S01]  /*23a70*/  SHF.R.U64 R10, R2, R4.reuse, R3.reuse ;  /* 0x00000004020a7219 */ /* 0x181fe20000001203 */
[----:B------:R0:W0:Y:S01]  /*23a80*/  F2I.U32.TRUNC.NTZ R13, R0 ;  /* 0x00000000000d7305 */ /* 0x000022000020f000 */
[----:B------:R-:W-:-:S03]  /*23a90*/  SHF.R.U32.HI R3, RZ, R4, R3 ;  /* 0x00000004ff037219 */ /* 0x000fc60000011603 */
[----:B------:R-:W0:Y:S01]  /*23aa0*/  LDC R16, c[0x0][0x600] ;  /* 0x00018000ff107b82 */ /* 0x000e220000000800 */
[-CC-:B--2---:R-:W-:Y:S02]  /*23ab0*/  SHF.R.U64 R8, R10, R14.reuse, R3.reuse ;  /* 0x0000000e0a087219 */ /* 0x184fe40000001203 */
[----:B------:R-:W-:-:S05]  /*23ac0*/  SHF.R.U32.HI R3, RZ, R14, R3 ;  /* 0x0000000eff037219 */ /* 0x000fca0000011603 */
[----:B------:R-:W2:Y:S01]  /*23ad0*/  LDC R22, c[0x0][0x648] ;  /* 0x00019200ff167b82 */ /* 0x000ea20000000800 */
[-CC-:B---3--:R-:W-:Y:S02]  /*23ae0*/  SHF.R.U64 R11, R8, R18.reuse, R3.reuse ;  /* 0x00000012080b7219 */ /* 0x188fe40000001203 */
[-C--:B------:R-:W-:Y:S02]  /*23af0*/  SHF.L.U32 R5, R5, R18.reuse, RZ ;  /* 0x0000001205057219 */ /* 0x080fe400000006ff */
[-C--:B------:R-:W-:Y:S01]  /*23b00*/  SHF.R.U32.HI R3, RZ, R18.reuse, R3 ;  /* 0x00000012ff037219 */ /* 0x080fe20000011603 */
[----:B------:R-:W-:Y:S01]  /*23b10*/  IMAD.MOV.U32 R2, RZ, RZ, R11 ;  /* 0x000000ffff027224 */ /* 0x000fe200078e000b */
[----:B------:R-:W-:Y:S01]  /*23b20*/  SHF.L.U32 R40, R7, R18, RZ ;  /* 0x0000001207287219 */ /* 0x000fe200000006ff */
[----:B------:R-:W3:Y:S01]  /*23b30*/  LDC R23, c[0x0][0x638] ;  /* 0x00018e00ff177b82 */ /* 0x000ee20000000800 */
[----:B------:R-:W-:-:S07]  /*23b40*/  LOP3.LUT R19, RZ, R5, RZ, 0x33, !PT ;  /* 0x00000005ff137212 */ /* 0x000fce00078e33ff */
[----:B------:R-:W0:Y:S01]  /*23b50*/  LDC R24, c[0x0][0x610] ;  /* 0x00018400ff187b82 */ /* 0x000e220000000800 */
[----:B------:R-:W-:Y:S05]  /*23b60*/  @!P1 BRA `(.L_x_554) ;  /* 0x0000000000289947 */ /* 0x000fea0003800000 */
[----:B0-----:R-:W0:Y:S02]  /*23b70*/  LDC R0, c[0x0][0x64c] ;  /* 0x00019300ff007b82 */ /* 0x001e240000000800 */
[----:B0-----:R-:W-:-:S05]  /*23b80*/  IADD3 R7, P1, R11, R0, RZ ;  /* 0x000000000b077210 */ /* 0x001fca0007f3e0ff */
        /* <DEDUP_REMOVED lines=8> */
.L_x_554:
[----:B0-2---:R-:W-:Y:S01]  /*23c10*/  SHF.R.U64 R0, R2, R22, R3 ;  /* 0x0000001602007219 */ /* 0x005fe20000001203 */
[----:B------:R-:W-:Y:S01]  /*23c20*/  VIADD R5, R16, 0xffffffff ;  /* 0xffffffff10057836 */ /* 0x000fe20000000000 */
[----:B------:R-:W-:Y:S01]  /*23c30*/  LOP3.LUT R3, R8, R19, RZ, 0xc0, !PT ;  /* 0x0000001308037212 */ /* 0x000fe200078ec0ff */
[----:B------:R-:W-:Y:S02]  /*23c40*/  IMAD.MOV R13, RZ, RZ, -R13 ;  /* 0x000000ffff0d7224 */ /* 0x000fe400078e0a0d */
[----:B------:R-:W-:Y:S02]  /*23c50*/  IMAD.MOV R2, RZ, RZ, -R0 ;  /* 0x000000ffff027224 */ /* 0x000fe400078e0a00 */
[----:B------:R-:W-:Y:S01]  /*23c60*/  IMAD R40, R40, R0, R3 ;  /* 0x0000000028287224 */ /* 0x000fe200078e0203 */
[----:B------:R-:W-:Y:S01]  /*23c70*/  LOP3.LUT R3, R10, R5, RZ, 0xc0, !PT ;  /* 0x000000050a037212 */ /* 0x000fe200078ec0ff */
[----:B----4-:R-:W-:Y:S02]  /*23c80*/  @P4 IMAD R17, R15, R13, R12 ;  /* 0x0000000d0f114224 */ /* 0x010fe400078e020c */
[----:B---3--:R-:W-:-:S02]  /*23c90*/  IMAD R0, R2, R23, R11 ;  /* 0x0000001702007224 */ /* 0x008fc400078e020b */
[----:B------:R-:W-:Y:S02]  /*23ca0*/  IMAD.MOV.U32 R2, RZ, RZ, 0x1 ;  /* 0x00000001ff027424 */ /* 0x000fe400078e00ff */
[----:B------:R-:W-:Y:S02]  /*23cb0*/  IMAD R40, R40, R24, R17 ;  /* 0x0000001828287224 */ /* 0x000fe400078e0211 */
[----:B------:R-:W-:Y:S01]  /*23cc0*/  IMAD R3, R0, R16, R3 ;  /* 0x0000001000037224 */ /* 0x000fe200078e0203 */
[----:B------:R-:W-:-:S04]  /*23cd0*/  PRMT R0, R2, 0x7610, R0 ;  /* 0x0000761002007816 */ /* 0x000fc80000000000 */
[----:B------:R-:W-:Y:S02]  /*23ce0*/  SEL R2, R3, R40, !P4 ;  /* 0x0000002803027207 */ /* 0x000fe40006000000 */
[----:B------:R-:W-:-:S03]  /*23cf0*/  SEL R40, R40, R3, !P4 ;  /* 0x0000000328287207 */ /* 0x000fc60006000000 */
[----:B------:R2:W-:Y:S04]  /*23d00*/  STL [R1+0x460], R2 ;  /* 0x0004600201007387 */ /* 0x0005e80000100800 */
.L_x_552:
[----:B------:R3:W-:Y:S01]  /*23d10*/  STL [R1+0x464], R40 ;  /* 0x0004642801007387 */ /* 0x0007e20000100800 */
[----:B------:R-:W-:-:S13]  /*23d20*/  LOP3.LUT P1, RZ, R0, 0xff, RZ, 0xc0, !PT ;  /* 0x000000ff00ff7812 */ /* 0x000fda000782c0ff */
[----:B---3--:R-:W-:Y:S05]  /*23d30*/  @P1 BRA `(.L_x_555) ;  /* 0xfffffdd400641947 */ /* 0x008fea000383ffff */
[----:B------:R-:W-:Y:S05]  /*23d40*/  EXIT ;  /* 0x000000000000794d */ /* 0x000fea0003800000 */
.L_x_7:
[----:B------:R-:W2:Y:S01]  /*23d50*/  LDL R20, [R1+0x45c] ;  /* 0x00045c0001147983 */ /* 0x000ea20000100800 */
[----:B0-----:R-:W-:-:S03]  /*23d60*/  ULDC.64 UR4, c[0x0][0x650] ;  /* 0x0001940000047ab9 */ /* 0x001fc60000000a00 */
[----:B------:R-:W3:Y:S01]  /*23d70*/  LDL R163, [R1+0x458] ;  /* 0x0004580001a37983 */ /* 0x000ee20000100800 */
[----:B------:R-:W-:Y:S01]  /*23d80*/  PRMT R0, RZ, 0x7610, R0 ;  /* 0x00007610ff007816 */ /* 0x000fe20000000000 */
[----:B------:R-:W-:Y:S02]  /*23d90*/  IMAD.MOV.U32 R12, RZ, RZ, -0x1 ;  /* 0xffffffffff0c7424 */ /* 0x000fe400078e00ff */
[----:B------:R-:W-:Y:S02]  /*23da0*/  IMAD.MOV.U32 R4, RZ, RZ, -0x1 ;  /* 0xffffffffff047424 */ /* 0x000fe400078e00ff */
[----:B------:R-:W-:Y:S01]  /*23db0*/  IMAD.MOV.U32 R11, RZ, RZ, -0x1 ;  /* 0xffffffffff0b7424 */ /* 0x000fe200078e00ff */
[----:B--2---:R-:W-:-:S04]  /*23dc0*/  ISETP.GE.U32.AND P0, PT, R20, UR4, PT ;  /* 0x0000000414007c0c */ /* 0x004fc8000bf06070 */
[----:B---3--:R-:W-:-:S13]  /*23dd0*/  ISETP.GE.U32.AND.EX P0, PT, R163, UR5, PT, P0 ;  /* 0x00000005a3007c0c */ /* 0x008fda000bf06100 */
[----:B------:R-:W-:Y:S05]  /*23de0*/  @P0 BRA `(.L_x_556) ;  /* 0x0000000400300947 */ /* 0x000fea0003800000 */
[----:B------:R-:W0:Y:S01]  /*23df0*/  LDC.64 R16, c[0x0][0x628] ;  /* 0x00018a00ff107b82 */ /* 0x000e220000000a00 */
[----:B-1----:R-:W-:Y:S02]  /*23e00*/  IMAD.MOV.U32 R8, RZ, RZ, R20 ;  /* 0x000000ffff087224 */ /* 0x002fe400078e0014 */
[----:B------:R-:W-:-:S05]  /*23e10*/  IMAD.MOV.U32 R9, RZ, RZ, R163 ;  /* 0x000000ffff097224 */ /* 0x000fca00078e00a3 */
[----:B------:R-:W1:Y:S08]  /*23e20*/  LDC R12, c[0x0][0x630] ;  /* 0x00018c00ff0c7b82 */ /* 0x000e700000000800 */
[----:B------:R-:W2:Y:S01]  /*23e30*/  LDC.64 R18, c[0x0][0x620] ;  /* 0x00018800ff127b82 */ /* 0x000ea20000000a00 */
[----:B0-----:R-:W-:-:S04]  /*23e40*/  ISETP.NE.U32.AND P0, PT, R16, RZ, PT ;  /* 0x000000ff1000720c */ /* 0x001fc80003f05070 */
[----:B------:R-:W-:-:S13]  /*23e50*/  ISETP.NE.AND.EX P0, PT, R17, RZ, PT, P0 ;  /* 0x000000ff1100720c */ /* 0x000fda0003f05300 */
[----:B-12---:R-:W-:Y:S05]  /*23e60*/  @!P0 BRA `(.L_x_557) ;  /* 0x0000000000288947 */ /* 0x006fea0003800000 */
[----:B------:R-:W0:Y:S02]  /*23e70*/  LDC R0, c[0x0][0x634] ;  /* 0x00018d00ff007b82 */ /* 0x000e240000000800 */
        /* <DEDUP_REMOVED lines=9> */
.L_x_557:
[----:B------:R-:W0:Y:S01]  /*23f10*/  LDC.64 R22, c[0x0][0x640] ;  /* 0x00019000ff167b82 */ /* 0x000e220000000a00 */
[-CC-:B------:R-:W-:Y:S01]  /*23f20*/  SHF.R.U64 R15, R8, R12.reuse, R9.reuse ;  /* 0x0000000c080f7219 */ /* 0x180fe20000001209 */
[----:B------:R-:W-:Y:S01]  /*23f30*/  IMAD.MOV.U32 R4, RZ, RZ, R20 ;  /* 0x000000ffff047224 */ /* 0x000fe200078e0014 */
[----:B------:R-:W-:Y:S01]  /*23f40*/  SHF.R.U32.HI R0, RZ, R12, R9 ;  /* 0x0000000cff007219 */ /* 0x000fe20000011609 */
[----:B------:R-:W-:Y:S01]  /*23f50*/  IMAD.MOV.U32 R24, RZ, RZ, 0x1 ;  /* 0x00000001ff187424 */ /* 0x000fe200078e00ff */
[----:B------:R-:W-:-:S03]  /*23f60*/  IADD3 R7, P0, RZ, -R15, RZ ;  /* 0x8000000fff077210 */ /* 0x000fc60007f1e0ff */
[----:B------:R-:W1:Y:S02]  /*23f70*/  LDC R6, c[0x0][0x618] ;  /* 0x00018600ff067b82 */ /* 0x000e640000000800 */
[----:B------:R-:W-:-:S04]  /*23f80*/  IMAD.X R5, RZ, RZ, ~R0, P0 ;  /* 0x000000ffff057224 */ /* 0x000fc800000e0e00 */
[-C--:B------:R-:W-:Y:S02]  /*23f90*/  IMAD R0, R5, R18.reuse, RZ ;  /* 0x0000001205007224 */ /* 0x080fe400078e02ff */
[----:B------:R-:W2:Y:S01]  /*23fa0*/  LDC R8, c[0x0][0x608] ;  /* 0x00018200ff087b82 */ /* 0x000ea20000000800 */
[----:B------:R-:W-:Y:S02]  /*23fb0*/  IMAD.MOV.U32 R5, RZ, RZ, R163 ;  /* 0x000000ffff057224 */ /* 0x000fe400078e00a3 */
[----:B------:R-:W-:-:S05]  /*23fc0*/  IMAD.WIDE.U32 R4, R7, R18, R4 ;  /* 0x0000001207047225 */ /* 0x000fca00078e0004 */
[----:B------:R-:W3:Y:S01]  /*23fd0*/  LDC R21, c[0x0][0x658] ;  /* 0x00019600ff157b82 */ /* 0x000ee20000000800 */
[----:B------:R-:W-:Y:S01]  /*23fe0*/  IMAD R7, R7, R19, R0 ;  /* 0x0000001307077224 */ /* 0x000fe200078e0200 */
[----:B0-----:R-:W-:-:S03]  /*23ff0*/  ISETP.NE.U32.AND P0, PT, R22, RZ, PT ;  /* 0x000000ff1600720c */ /* 0x001fc60003f05070 */
[----:B------:R-:W-:Y:S01]  /*24000*/  IMAD.IADD R5, R5, 0x1, R7 ;  /* 0x0000000105057824 */ /* 0x000fe200078e0207 */
[----:B------:R-:W-:Y:S02]  /*24010*/  ISETP.NE.AND.EX P0, PT, R23, RZ, PT, P0 ;  /* 0x000000ff1700720c */ /* 0x000fe40003f05300 */
[----:B------:R-:W0:Y:S02]  /*24020*/  LDC R16, c[0x0][0x600] ;  /* 0x00018000ff107b82 */ /* 0x000e240000000800 */
[-CC-:B-1----:R-:W-:Y:S01]  /*24030*/  SHF.R.U64 R12, R4, R6.reuse, R5.reuse ;  /* 0x00000006040c7219 */ /* 0x182fe20000001205 */
[----:B------:R-:W-:Y:S01]  /*24040*/  IMAD.MOV.U32 R4, RZ, RZ, -0x1 ;  /* 0xffffffffff047424 */ /* 0x000fe200078e00ff */
[----:B------:R-:W-:-:S04]  /*24050*/  SHF.R.U32.HI R5, RZ, R6, R5 ;  /* 0x00000006ff057219 */ /* 0x000fc80000011605 */
[----:B------:R-:W1:Y:S01]  /*24060*/  LDC R18, c[0x0][0x648] ;  /* 0x00019200ff127b82 */ /* 0x000e620000000800 */
[-CC-:B--2---:R-:W-:Y:S02]  /*24070*/  SHF.R.U64 R17, R12, R8.reuse, R5.reuse ;  /* 0x000000080c117219 */ /* 0x184fe40000001205 */
[----:B------:R-:W-:-:S05]  /*24080*/  SHF.R.U32.HI R0, RZ, R8, R5 ;  /* 0x00000008ff007219 */ /* 0x000fca0000011605 */
[----:B------:R-:W2:Y:S01]  /*24090*/  LDC R20, c[0x0][0x638] ;  /* 0x00018e00ff147b82 */ /* 0x000ea20000000800 */
[-C--:B---3--:R-:W-:Y:S02]  /*240a0*/  SHF.L.U32 R4, R4, R21.reuse, RZ ;  /* 0x0000001504047219 */ /* 0x088fe400000006ff */
[-CC-:B------:R-:W-:Y:S02]  /*240b0*/  SHF.R.U64 R19, R17, R21.reuse, R0.reuse ;  /* 0x0000001511137219 */ /* 0x180fe40000001200 */
[----:B------:R-:W-:Y:S02]  /*240c0*/  LOP3.LUT R26, RZ, R4, RZ, 0x33, !PT ;  /* 0x00000004ff1a7212 */ /* 0x000fe400078e33ff */
[----:B------:R-:W-:Y:S01]  /*240d0*/  SHF.R.U32.HI R5, RZ, R21, R0 ;  /* 0x00000015ff057219 */ /* 0x000fe20000011600 */
[----:B------:R-:W3:Y:S01]  /*240e0*/  LDC R25, c[0x0][0x610] ;  /* 0x00018400ff197b82 */ /* 0x000ee20000000800 */
[----:B------:R-:W-:Y:S01]  /*240f0*/  IMAD.MOV.U32 R4, RZ, RZ, R19 ;  /* 0x000000ffff047224 */ /* 0x000fe200078e0013 */
[----:B------:R-:W-:Y:S06]  /*24100*/  @!P0 BRA `(.L_x_558) ;  /* 0x0000000000288947 */ /* 0x000fec0003800000 */
        /* <DEDUP_REMOVED lines=10> */
.L_x_558:
[----:B-1----:R-:W-:Y:S01]  /*241b0*/  SHF.R.U64 R3, R4, R18, R5 ;  /* 0x0000001204037219 */ /* 0x002fe20000001205 */
[----:B0-----:R-:W-:Y:S01]  /*241c0*/  VIADD R5, R16, 0xffffffff ;  /* 0xffffffff10057836 */ /* 0x001fe20000000000 */
[----:B------:R-:W-:Y:S01]  /*241d0*/  SHF.L.U32 R24, R24, R21, RZ ;  /* 0x0000001518187219 */ /* 0x000fe200000006ff */
[----:B------:R-:W-:Y:S01]  /*241e0*/  @P4 IMAD R10, R13, R14, R2 ;  /* 0x0000000e0d0a4224 */ /* 0x000fe200078e0202 */
[----:B------:R-:W-:Y:S01]  /*241f0*/  LOP3.LUT R0, R17, R26, RZ, 0xc0, !PT ;  /* 0x0000001a11007212 */ /* 0x000fe200078ec0ff */
[----:B------:R-:W-:Y:S01]  /*24200*/  IMAD.MOV R4, RZ, RZ, -R3 ;  /* 0x000000ffff047224 */ /* 0x000fe200078e0a03 */
[----:B------:R-:W-:Y:S01]  /*24210*/  LOP3.LUT R5, R12, R5, RZ, 0xc0, !PT ;  /* 0x000000050c057212 */ /* 0x000fe200078ec0ff */
[----:B------:R-:W-:Y:S02]  /*24220*/  IMAD.MOV.U32 R2, RZ, RZ, 0x1 ;  /* 0x00000001ff027424 */ /* 0x000fe400078e00ff */
[----:B------:R-:W-:Y:S02]  /*24230*/  IMAD R3, R24, R3, R0 ;  /* 0x0000000318037224 */ /* 0x000fe400078e0200 */
[----:B--2---:R-:W-:-:S02]  /*24240*/  IMAD R0, R4, R20, R19 ;  /* 0x0000001404007224 */ /* 0x004fc400078e0213 */
[----:B---3--:R-:W-:Y:S02]  /*24250*/  IMAD R12, R3, R25, R10 ;  /* 0x00000019030c7224 */ /* 0x008fe400078e020a */
[----:B------:R-:W-:Y:S01]  /*24260*/  IMAD R3, R0, R16, R5 ;  /* 0x0000001000037224 */ /* 0x000fe200078e0205 */
[----:B------:R-:W-:Y:S01]  /*24270*/  PRMT R0, R2, 0x7610, R0 ;  /* 0x0000761002007816 */ /* 0x000fe20000000000 */
[----:B------:R-:W-:-:S03]  /*24280*/  IMAD.MOV.U32 R11, RZ, RZ, R15 ;  /* 0x000000ffff0b7224 */ /* 0x000fc600078e000f */
[----:B------:R-:W-:Y:S02]  /*24290*/  SEL R4, R3, R12, !P4 ;  /* 0x0000000c03047207 */ /* 0x000fe40006000000 */
[----:B------:R-:W-:-:S07]  /*242a0*/  SEL R12, R12, R3, !P4 ;  /* 0x000000030c0c7207 */ /* 0x000fce0006000000 */
.L_x_556:
[----:B------:R-:W-:-:S08]  /*242b0*/  NOP ;  /* 0x0000000000007918 */ /* 0x000fd00000000000 */
[----:B-1----:R-:W0:-:S00]  /*242c0*/  USETMAXREG.DEALLOC.CTAPOOL 0x18 ;  /* 0x00000018000079c8 */ /* 0x002e0000080e0500 */
[----:B------:R-:W-:-:S13]  /*242d0*/  ISETP.NE.AND P0, PT, RZ, UR8, PT ;  /* 0x00000008ff007c0c */ /* 0x000fda000bf05270 */
[----:B------:R-:W-:Y:S05]  /*242e0*/  @P0 EXIT ;  /* 0x000000000000094d */ /* 0x000fea0003800000 */
[----:B0-----:R-:W-:Y:S01]  /*242f0*/  LOP3.LUT P0, RZ, R0, 0xff, RZ, 0xc0, !PT ;  /* 0x000000ff00ff7812 */ /* 0x001fe2000780c0ff */
[----:B------:R-:W-:Y:S02]  /*24300*/  IMAD.MOV.U32 R0, RZ, RZ, 0x1 ;  /* 0x00000001ff007424 */ /* 0x000fe400078e00ff */
[----:B------:R-:W-:-:S10]  /*24310*/  IMAD.MOV.U32 R8, RZ, RZ, RZ ;  /* 0x000000ffff087224 */ /* 0x000fd400078e00ff */
[----:B------:R-:W-:Y:S05]  /*24320*/  @!P0 BRA `(.L_x_559) ;  /* 0x0000000c00588947 */ /* 0x000fea0003800000 */
[----:B------:R-:W0:Y:S01]  /*24330*/  LDC R0, c[0x0][0x28c] ;  /* 0x0000a300ff007b82 */ /* 0x000e220000000800 */
[----:B------:R-:W-:Y:S01]  /*24340*/  ULDC UR5, c[0x0][0x658] ;  /* 0x0001960000057ab9 */ /* 0x000fe20000000800 */
[----:B------:R-:W-:Y:S01]  /*24350*/  UMOV UR7, 0xffffffff ;  /* 0xffffffff00077882 */ /* 0x000fe20000000000 */
[----:B------:R-:W-:Y:S01]  /*24360*/  ULDC UR6, c[0x0][0xc] ;  /* 0x0000030000067ab9 */ /* 0x000fe20000000800 */
[----:B------:R-:W-:Y:S01]  /*24370*/  USHF.L.U32 UR9, UR7, UR5, URZ ;  /* 0x0000000507097299 */ /* 0x000fe2000800063f */
[----:B------:R-:W-:Y:S01]  /*24380*/  BSSY B0, `(.L_x_559) ;  /* 0x00000d0000007945 */ /* 0x000fe20003800000 */
[----:B------:R-:W-:Y:S01]  /*24390*/  UMOV UR8, 0x1 ;  /* 0x0000000100087882 */ /* 0x000fe20000000000 */
[----:B------:R-:W-:Y:S01]  /*243a0*/  ULDC UR7, c[0x0][0x10] ;  /* 0x0000040000077ab9 */ /* 0x000fe20000000800 */
[----:B------:R-:W1:Y:S01]  /*243b0*/  S2UR UR10, SR_CgaCtaId ;  /* 0x00000000000a79c3 */ /* 0x000e620000008800 */
[----:B------:R-:W-:Y:S01]  /*243c0*/  UIMAD.WIDE.U32 UR6, UR6, UR7, URZ ;  /* 0x00000007060672a5 */ /* 0x000fe2000f8e003f */
[----:B------:R-:W-:Y:S01]  /*243d0*/  IMAD.MOV.U32 R10, RZ, RZ, 0x1 ;  /* 0x00000001ff0a7424 */ /* 0x000fe200078e00ff */
[----:B------:R-:W-:Y:S01]  /*243e0*/  USHF.L.U32 UR5, UR8, UR5, URZ ;  /* 0x0000000508057299 */ /* 0x000fe2000800063f */
[----:B------:R-:W-:Y:S01]  /*243f0*/  IMAD.MOV.U32 R8, RZ, RZ, RZ ;  /* 0x000000ffff087224 */ /* 0x000fe200078e00ff */
[----:B------:R-:W-:Y:S01]  /*24400*/  ULDC UR4, c[0x0][0x600] ;  /* 0x0001800000047ab9 */ /* 0x000fe20000000800 */
[----:B------:R-:W-:Y:S01]  /*24410*/  ULDC UR8, c[0x0][0x14] ;  /* 0x0000050000087ab9 */ /* 0x000fe20000000800 */
[----:B------:R-:W-:-:S02]  /*24420*/  ULOP3.LUT UR21, UR13, 0x2, URZ, 0xfc, !UPT ;  /* 0x000000020d157892 */ /* 0x000fc4000f8efc3f */
[----:B------:R-:W-:Y:S02]  /*24430*/  UIMAD.WIDE.U32 UR22, UR6, UR8, URZ ;  /* 0x00000008061672a5 */ /* 0x000fe4000f8e003f */
[----:B------:R-:W-:Y:S02]  /*24440*/  UIMAD UR16, UR7, UR8, URZ ;  /* 0x00000008071072a4 */ /* 0x000fe4000f8e023f */
[----:B------:R-:W-:Y:S02]  /*24450*/  UIADD3 UR4, UR4, -0x1, URZ ;  /* 0xffffffff04047890 */ /* 0x000fe4000fffe03f */
[----:B------:R-:W-:Y:S01]  /*24460*/  ULOP3.LUT UR18, URZ, UR9, URZ, 0x33, !UPT ;  /* 0x000000093f127292 */ /* 0x000fe2000f8e333f */
[----:B0-----:R-:W-:Y:S01]  /*24470*/  VIADD R0, R0, 0x3f ;  /* 0x0000003f00007836 */ /* 0x001fe20000000000 */
[----:B------:R-:W-:Y:S01]  /*24480*/  UIADD3 UR16, UR23, UR16, URZ ;  /* 0x0000001017107290 */ /* 0x000fe2000fffe03f */
[----:B------:R-:W-:-:S03]  /*24490*/  ULDC.64 UR24, c[0x0][0x198] ;  /* 0x0000660000187ab9 */ /* 0x000fc60000000a00 */
[----:B------:R-:W-:Y:S01]  /*244a0*/  SHF.R.S32.HI R3, RZ, 0x1f, R0 ;  /* 0x0000001fff037819 */ /* 0x000fe20000011400 */
[----:B-1----:R-:W-:-:S03]  /*244b0*/  IMAD.U32 R7, RZ, RZ, UR10 ;  /* 0x0000000aff077e24 */ /* 0x002fc6000f8e00ff */
[----:B------:R-:W-:Y:S01]  /*244c0*/  LEA.HI R3, R3, R0, RZ, 0x6 ;  /* 0x0000000003037211 */ /* 0x000fe200078f30ff */
[----:B------:R-:W-:-:S03]  /*244d0*/  IMAD.MOV.U32 R0, RZ, RZ, 0x1 ;  /* 0x00000001ff007424 */ /* 0x000fc600078e00ff */
[----:B------:R-:W-:-:S05]  /*244e0*/  SHF.R.S32.HI R6, RZ, 0x6, R3 ;  /* 0x00000006ff067819 */ /* 0x000fca0000011403 */
[----:B------:R-:W-:-:S07]  /*244f0*/  VIADD R16, R6, 0x1 ;  /* 0x0000000106107836 */ /* 0x000fce0000000000 */
.L_x_570:
[----:B------:R-:W-:-:S03]  /*24500*/  UMOV UR6, 0xffffffff ;  /* 0xffffffff00067882 */ /* 0x000fc60000000000 */
[----:B------:R-:W-:Y:S05]  /*24510*/  BRA.DIV UR6, `(.L_x_560) ;  /* 0x0000001206447947 */ /* 0x000fea000b800000 */
[----:B------:R-:W-:-:S13]  /*24520*/  ELECT P0, URZ, PT ;  /* 0x00000000003f782f */ /* 0x000fda0003800000 */
.L_x_584:
[----:B------:R-:W0:Y:S01]  /*24530*/  LDC R2, c[0x0][0x28c] ;  /* 0x0000a300ff027b82 */ /* 0x000e220000000800 */
[----:B------:R-:W-:Y:S01]  /*24540*/  BSSY B1, `(.L_x_561) ;  /* 0x000003b000017945 */ /* 0x000fe20003800000 */
[----:B0-----:R-:W-:-:S13]  /*24550*/  ISETP.LT.OR P0, PT, R2, 0x1, !P0 ;  /* 0x000000010200780c */ /* 0x001fda0004701670 */
[----:B------:R-:W-:Y:S05]  /*24560*/  @P0 BRA `(.L_x_562) ;  /* 0x0000000000e00947 */ /* 0x000fea0003800000 */
[----:B------:R-:W-:Y:S02]  /*24570*/  IMAD R2, R12, 0x4, R7 ;  /* 0x000000040c027824 */ /* 0x000fe400078e0207 */
[----:B------:R-:W-:Y:S02]  /*24580*/  IMAD.SHL.U32 R4, R4, 0x100, RZ ;  /* 0x0000010004047824 */ /* 0x000fe400078e00ff */
[----:B------:R-:W-:Y:S02]  /*24590*/  IMAD.SHL.U32 R2, R2, 0x40, RZ ;  /* 0x0000004002027824 */ /* 0x000fe400078e00ff */
[----:B------:R-:W-:Y:S02]  /*245a0*/  IMAD.MOV.U32 R14, RZ, RZ, RZ ;  /* 0x000000ffff0e7224 */ /* 0x000fe400078e00ff */
[----:B------:R-:W-:Y:S02]  /*245b0*/  IMAD.MOV.U32 R3, RZ, RZ, R16 ;  /* 0x000000ffff037224 */ /* 0x000fe400078e0010 */
[----:B------:R-:W-:-:S02]  /*245c0*/  IMAD.MOV.U32 R5, RZ, RZ, R0 ;  /* 0x000000ffff057224 */ /* 0x000fc400078e0000 */
[----:B------:R-:W-:-:S07]  /*245d0*/  IMAD.MOV.U32 R9, RZ, RZ, R8 ;  /* 0x000000ffff097224 */ /* 0x000fce00078e0008 */
.L_x_565:
[----:B------:R-:W0:Y:S01]  /*245e0*/  S2UR UR6, SR_CgaCtaId ;  /* 0x00000000000679c3 */ /* 0x000e220000008800 */
[----:B------:R-:W-:Y:S02]  /*245f0*/  MOV R12, 0x400 ;  /* 0x00000400000c7802 */ /* 0x000fe40000000f00 */
[----:B------:R-:W-:Y:S01]  /*24600*/  SHF.L.U32 R13, R5, 0x1f, RZ ;  /* 0x0000001f050d7819 */ /* 0x000fe200000006ff */
[----:B0-----:R-:W-:-:S05]  /*24610*/  IMAD.U32 R7, RZ, RZ, UR6 ;  /* 0x00000006ff077e24 */ /* 0x001fca000f8e00ff */
[----:B------:R-:W-:-:S05]  /*24620*/  LEA R12, R7, R12, 0x18 ;  /* 0x0000000c070c7211 */ /* 0x000fca00078ec0ff */
[----:B------:R-:W-:-:S04]  /*24630*/  IMAD R18, R9, 0x8, R12 ;  /* 0x0000000809127824 */ /* 0x000fc800078e020c */
[----:B------:R-:W0:Y:S02]  /*24640*/  SYNCS.PHASECHK.TRANS64.TRYWAIT P0, [R18+URZ+0x38], R13 ;  /* 0x0000380d120075a7 */ /* 0x000e24000800017f */
[----:B0-----:R-:W-:Y:S05]  /*24650*/  @!P0 BRA `(.L_x_563) ;  /* 0x0000001000148947 */ /* 0x001fea0003800000 */
.L_x_585:
[----:B------:R-:W1:Y:S01]  /*24660*/  S2R R15, SR_TID.X ;  /* 0x00000000000f7919 */ /* 0x000e620000002100 */
[----:B------:R-:W-:-:S04]  /*24670*/  UPRMT UR6, UR21, 0x9910, URZ ;  /* 0x0000991015067896 */ /* 0x000fc8000800003f */
[----:B------:R-:W-:Y:S01]  /*24680*/  UISETP.NE.AND UP0, UPT, UR6, 0x2, UPT ;  /* 0x000000020600788c */ /* 0x000fe2000bf05270 */
[----:B-1----:R-:W-:-:S13]  /*24690*/  LOP3.LUT P0, RZ, R15, 0x7f, RZ, 0xc0, !PT ;  /* 0x0000007f0fff7812 */ /* 0x002fda000780c0ff */
[----:B0-----:R-:W0:Y:S02]  /*246a0*/  @!P0 LDC R13, c[0x0][0x500] ;  /* 0x00014000ff0d8b82 */ /* 0x001e240000000800 */
[----:B0-----:R0:W-:Y:S01]  /*246b0*/  @!P0 SYNCS.ARRIVE.TRANS64 RZ, [R18+URZ], R13 ;  /* 0x0000000d12ff89a7 */ /* 0x0011e2000800003f */
[----:B------:R-:W-:-:S13]  /*246c0*/  PLOP3.LUT P0, PT, PT, PT, UP0, 0x80, 0x0 ;  /* 0x000000000000781c */ /* 0x000fda0003f0f008 */
[----:B0-----:R-:W-:Y:S05]  /*246d0*/  @P0 BRA `(.L_x_564) ;  /* 0x0000000000040947 */ /* 0x001fea0003800000 */
[----:B------:R-:W-:Y:S01]  /*246e0*/  BPT.TRAP 0x1 ;  /* 0x000000040000795c */ /* 0x000fe20000300000 */
.L_x_564:
[----:B------:R-:W-:Y:S01]  /*246f0*/  IMAD.SHL.U32 R13, R9, 0x4000, RZ ;  /* 0x00004000090d7824 */ /* 0x000fe200078e00ff */
[----:B------:R-:W-:Y:S01]  /*24700*/  R2UR UR8, R12 ;  /* 0x000000000c0872ca */ /* 0x000fe200000e0000 */
[----:B------:R-:W-:Y:S01]  /*24710*/  VIADD R3, R3, 0xffffffff ;  /* 0xffffffff03037836 */ /* 0x000fe20000000000 */
[----:B------:R-:W-:Y:S01]  /*24720*/  R2UR UR9, R18 ;  /* 0x00000000120972ca */ /* 0x000fe200000e0000 */
[--C-:B------:R-:W-:Y:S01]  /*24730*/  IMAD R15, R7, 0x1000, R13.reuse ;  /* 0x00001000070f7824 */ /* 0x100fe200078e020d */
[----:B------:R-:W-:Y:S01]  /*24740*/  IADD3 R12, R12, 0x1c180, R13 ;  /* 0x0001c1800c0c7810 */ /* 0x000fe20007ffe00d */
[----:B------:R-:W-:Y:S01]  /*24750*/  UIADD3 UR6, UP0, UR24, 0xf0, URZ ;  /* 0x000000f018067890 */ /* 0x000fe2000ff1e03f */
[----:B------:R-:W-:Y:S01]  /*24760*/  R2UR UR11, R2 ;  /* 0x00000000020b72ca */ /* 0x000fe200000e0000 */
[----:B------:R-:W-:Y:S01]  /*24770*/  UIADD3 UR26, UP1, UR24, 0x1f0, URZ ;  /* 0x000001f0181a7890 */ /* 0x000fe2000ff3e03f */
[----:B------:R-:W-:Y:S01]  /*24780*/  R2UR UR7, R15 ;  /* 0x000000000f0772ca */ /* 0x000fe200000e0000 */
[----:B------:R-:W-:Y:S01]  /*24790*/  VIADD R9, R9, 0x1 ;  /* 0x0000000109097836 */ /* 0x000fe20000000000 */
[----:B------:R-:W-:Y:S01]  /*247a0*/  R2UR UR10, R14 ;  /* 0x000000000e0a72ca */ /* 0x000fe200000e0000 */
[----:B------:R-:W-:Y:S01]  /*247b0*/  UIADD3.X UR27, URZ, UR25, URZ, UP1, !UPT ;  /* 0x000000193f1b7290 */ /* 0x000fe20008ffe43f */
[----:B------:R-:W-:Y:S01]  /*247c0*/  R2UR UR12, R11 ;  /* 0x000000000b0c72ca */ /* 0x000fe200000e0000 */
[----:B------:R-:W-:Y:S01]  /*247d0*/  UMOV UR20, 0xf0000 ;  /* 0x000f000000147882 */ /* 0x000fe20000000000 */
[----:B------:R-:W-:Y:S01]  /*247e0*/  R2UR UR17, R12 ;  /* 0x000000000c1172ca */ /* 0x000fe200000e0000 */
[----:B------:R-:W-:Y:S01]  /*247f0*/  UMOV UR14, 0x0 ;  /* 0x00000000000e7882 */ /* 0x000fe20000000000 */
[----:B------:R-:W-:Y:S01]  /*24800*/  R2UR UR19, R4 ;  /* 0x00000000041372ca */ /* 0x000fe200000e0000 */
[----:B------:R-:W-:Y:S01]  /*24810*/  UMOV UR15, 0x10000000 ;  /* 0x10000000000f7882 */ /* 0x000fe20000000000 */
[----:B------:R-:W-:Y:S01]  /*24820*/  ISETP.GT.AND P1, PT, R3, 0x1, PT ;  /* 0x000000010300780c */ /* 0x000fe20003f24270 */
[----:B------:R-:W-:Y:S01]  /*24830*/  VIADD R14, R14, 0x40 ;  /* 0x000000400e0e7836 */ /* 0x000fe20000000000 */
[----:B------:R-:W-:Y:S01]  /*24840*/  ISETP.NE.AND P0, PT, R9, 0x7, PT ;  /* 0x000000070900780c */ /* 0x000fe20003f05270 */
[----:B------:R-:W-:-:S02]  /*24850*/  UIADD3 UR8, UR8, 0x180, UR7 ;  /* 0x0000018008087890 */ /* 0x000fc4000fffe007 */
[----:B------:R-:W-:Y:S01]  /*24860*/  UIADD3.X UR7, URZ, UR25, URZ, UP0, !UPT ;  /* 0x000000193f077290 */ /* 0x000fe200087fe43f */
[----:B------:R-:W-:Y:S02]  /*24870*/  SEL R12, RZ, 0x1, P0 ;  /* 0x00000001ff0c7807 */ /* 0x000fe40000000000 */
[----:B------:R-:W-:Y:S02]  /*24880*/  SEL R9, R9, RZ, P0 ;  /* 0x000000ff09097207 */ /* 0x000fe40000000000 */
[----:B------:R-:W-:-:S04]  /*24890*/  LOP3.LUT R5, R5, R12, RZ, 0x3c, !PT ;  /* 0x0000000c05057212 */ /* 0x000fc800078e3cff */
[----:B------:R0:W-:Y:S02]  /*248a0*/  UTMALDG.3D.MULTICAST [UR8], [UR6], UR20, desc[UR14] ;  /* 0x00000e08060073b4 */ /* 0x0001e40008011814 */
[----:B0-----:R-:W-:Y:S01]  /*248b0*/  UMOV UR8, UR17 ;  /* 0x0000001100087c82 */ /* 0x001fe20008000000 */
[----:B------:R-:W-:Y:S02]  /*248c0*/  UMOV UR11, UR19 ;  /* 0x00000013000b7c82 */ /* 0x000fe40008000000 */
[----:B------:R0:W-:Y:S02]  /*248d0*/  UTMALDG.3D [UR8], [UR26], desc[UR14] ;  /* 0x00000e081a0075b4 */ /* 0x0001e40008011000 */
[----:B0-----:R-:W-:Y:S05]  /*248e0*/  @P1 BRA `(.L_x_565) ;  /* 0xfffffffc003c1947 */ /* 0x001fea000383ffff */
.L_x_562:
[----:B------:R-:W-:Y:S05]  /*248f0*/  BSYNC B1 ;  /* 0x0000000000017941 */ /* 0x000fea0003800000 */
.L_x_561:
[----:B------:R-:W2:Y:S01]  /*24900*/  LDL.LU R17, [R1+0x458] ;  /* 0x0004580001117983 */ /* 0x000ea20000300800 */
[----:B------:R-:W-:Y:S01]  /*24910*/  LOP3.LUT P1, RZ, R10, 0xff, RZ, 0xc0, !PT ;  /* 0x000000ff0aff7812 */ /* 0x000fe2000782c0ff */
[----:B------:R-:W-:Y:S01]  /*24920*/  IMAD.IADD R8, R6, 0x1, R8 ;  /* 0x0000000106087824 */ /* 0x000fe200078e0208 */
[----:B------:R-:W-:Y:S01]  /*24930*/  ULDC.64 UR6, c[0x0][0x650] ;  /* 0x0001940000067ab9 */ /* 0x000fe20000000a00 */
[----:B------:R-:W3:Y:S01]  /*24940*/  LDL.LU R15, [R1+0x45c] ;  /* 0x00045c00010f7983 */ /* 0x000ee20000300800 */
[----:B------:R-:W-:Y:S01]  /*24950*/  BSSY B1, `(.L_x_566) ;  /* 0x0000070000017945 */ /* 0x000fe20003800000 */
[C---:B------:R-:W-:Y:S01]  /*24960*/  IMAD.WIDE.U32 R2, R8.reuse, 0x24924925, RZ ;  /* 0x2492492508027825 */ /* 0x040fe200078e00ff */
[C---:B------:R-:W-:Y:S02]  /*24970*/  ISETP.GT.U32.AND P0, PT, R8.reuse, 0x6, PT ;  /* 0x000000060800780c */ /* 0x040fe40003f04070 */
[----:B------:R-:W-:Y:S01]  /*24980*/  PRMT R10, RZ, 0x7610, R10 ;  /* 0x00007610ff0a7816 */ /* 0x000fe2000000000a */
[----:B------:R-:W-:Y:S01]  /*24990*/  IMAD.IADD R2, R8, 0x1, -R3 ;  /* 0x0000000108027824 */ /* 0x000fe200078e0a03 */
[----:B------:R-:W-:Y:S01]  /*249a0*/  ISETP.LT.U32.AND P0, PT, R6, 0x7, P0 ;  /* 0x000000070600780c */ /* 0x000fe20000701070 */
[----:B------:R-:W-:-:S02]  /*249b0*/  IMAD.MOV.U32 R12, RZ, RZ, -0x1 ;  /* 0xffffffffff0c7424 */ /* 0x000fc400078e00ff */
[----:B------:R-:W0:Y:S01]  /*249c0*/  @P1 S2R R7, SR_CgaCtaId ;  /* 0x0000000000071919 */ /* 0x000e220000008800 */
[----:B------:R-:W-:Y:S01]  /*249d0*/  LEA.HI R2, R2, R3, RZ, 0x1f ;  /* 0x0000000302027211 */ /* 0x000fe200078ff8ff */
[----:B------:R-:W-:Y:S01]  /*249e0*/  IMAD.MOV.U32 R11, RZ, RZ, -0x1 ;  /* 0xffffffffff0b7424 */ /* 0x000fe200078e00ff */
[----:B------:R-:W-:Y:S02]  /*249f0*/  SEL R3, RZ, 0x1, !P0 ;  /* 0x00000001ff037807 */ /* 0x000fe40004000000 */
[----:B------:R-:W-:Y:S02]  /*24a00*/  @P1 MOV R4, 0x400 ;  /* 0x0000040000041802 */ /* 0x000fe40000000f00 */
[----:B------:R-:W-:Y:S02]  /*24a10*/  LOP3.LUT R0, R0, R3, RZ, 0x3c, !PT ;  /* 0x0000000300007212 */ /* 0x000fe400078e3cff */
[--C-:B------:R-:W-:Y:S02]  /*24a20*/  SHF.R.U32.HI R3, RZ, 0x2, R2.reuse ;  /* 0x00000002ff037819 */ /* 0x100fe40000011602 */
[----:B------:R-:W-:-:S03]  /*24a30*/  PRMT R2, RZ, 0x7610, R2 ;  /* 0x00007610ff027816 */ /* 0x000fc60000000002 */
[----:B------:R-:W-:Y:S01]  /*24a40*/  IMAD R8, R3, -0x7, R8 ;  /* 0xfffffff903087824 */ /* 0x000fe200078e0208 */
[----:B0-----:R-:W-:-:S04]  /*24a50*/  @P1 LEA R4, R7, R4, 0x18 ;  /* 0x0000000407041211 */ /* 0x001fc800078ec0ff */
[----:B------:R0:W-:Y:S01]  /*24a60*/  @P1 SYNCS.ARRIVE.TRANS64.A1T0 RZ, [R4+URZ+0x88], RZ ;  /* 0x000088ff04ff19a7 */ /* 0x0001e2000810003f */
[----:B------:R-:W-:Y:S01]  /*24a70*/  ISETP.GE.U32.AND P1, PT, R6, 0x7, PT ;  /* 0x000000070600780c */ /* 0x000fe20003f26070 */
[----:B0-----:R-:W-:-:S12]  /*24a80*/  IMAD.MOV.U32 R4, RZ, RZ, -0x1 ;  /* 0xffffffffff047424 */ /* 0x001fd800078e00ff */
[----:B------:R-:W-:Y:S02]  /*24a90*/  @P1 LOP3.LUT R0, R0, 0x1, R3, 0x78, !PT ;  /* 0x0000000100001812 */ /* 0x000fe400078e7803 */
[----:B---3--:R-:W-:-:S04]  /*24aa0*/  IADD3 R15, P0, R15, UR22, RZ ;  /* 0x000000160f0f7c10 */ /* 0x008fc8000ff1e0ff */
[----:B--2---:R-:W-:Y:S01]  /*24ab0*/  IADD3.X R17, R17, UR16, RZ, P0, !PT ;  /* 0x0000001011117c10 */ /* 0x004fe200087fe4ff */
[----:B------:R0:W-:Y:S01]  /*24ac0*/  STL [R1+0x45c], R15 ;  /* 0x00045c0f01007387 */ /* 0x0001e20000100800 */
[----:B------:R-:W-:-:S03]  /*24ad0*/  ISETP.GE.U32.AND P0, PT, R15, UR6, PT ;  /* 0x000000060f007c0c */ /* 0x000fc6000bf06070 */
[----:B------:R0:W-:Y:S01]  /*24ae0*/  STL [R1+0x458], R17 ;  /* 0x0004581101007387 */ /* 0x0001e20000100800 */
[----:B------:R-:W-:-:S13]  /*24af0*/  ISETP.GE.U32.AND.EX P0, PT, R17, UR7, PT, P0 ;  /* 0x0000000711007c0c */ /* 0x000fda000bf06100 */
[----:B0-----:R-:W-:Y:S05]  /*24b00*/  @P0 BRA `(.L_x_567) ;  /* 0x0000000400500947 */ /* 0x001fea0003800000 */
[----:B------:R-:W0:Y:S01]  /*24b10*/  S2R R9, SR_CTAID.X ;  /* 0x0000000000097919 */ /* 0x000e220000002500 */
[----:B------:R-:W-:Y:S01]  /*24b20*/  ULDC UR6, c[0x0][0x150] ;  /* 0x0000540000067ab9 */ /* 0x000fe20000000800 */
[----:B------:R-:W1:Y:S01]  /*24b30*/  LDC R4, c[0x0][0x144] ;  /* 0x00005100ff047b82 */ /* 0x000e620000000800 */
[----:B------:R-:W-:Y:S01]  /*24b40*/  ULDC UR9, c[0x0][0x630] ;  /* 0x00018c0000097ab9 */ /* 0x000fe20000000800 */
[----:B------:R-:W2:Y:S06]  /*24b50*/  S2R R2, SR_CTAID.Y ;  /* 0x0000000000027919 */ /* 0x000eac0000002600 */
[----:B------:R-:W3:Y:S01]  /*24b60*/  LDC R13, c[0x0][0x148] ;  /* 0x00005200ff0d7b82 */ /* 0x000ee20000000800 */
[----:B0-----:R-:W-:-:S02]  /*24b70*/  I2FP.F32.U32 R3, R9 ;  /* 0x0000000900037245 */ /* 0x001fc40000201000 */
[----:B--2---:R-:W-:-:S03]  /*24b80*/  I2FP.F32.U32 R5, R2 ;  /* 0x0000000200057245 */ /* 0x004fc60000201000 */
[----:B------:R-:W-:Y:S01]  /*24b90*/  FMUL R3, R3, UR6 ;  /* 0x0000000603037c20 */ /* 0x000fe20008400000 */
[----:B------:R-:W-:Y:S02]  /*24ba0*/  ULDC UR6, c[0x0][0x154] ;  /* 0x0000550000067ab9 */ /* 0x000fe40000000800 */
[----:B------:R-:W-:Y:S01]  /*24bb0*/  FMUL R11, R5, UR6 ;  /* 0x00000006050b7c20 */ /* 0x000fe20008400000 */
[----:B------:R-:W-:Y:S02]  /*24bc0*/  ULDC.64 UR6, c[0x0][0x628] ;  /* 0x00018a0000067ab9 */ /* 0x000fe40000000a00 */
[----:B------:R-:W0:Y:S01]  /*24bd0*/  F2I.U32.TRUNC.NTZ R3, R3 ;  /* 0x0000000300037305 */ /* 0x000e22000020f000 */
[----:B------:R-:W-:-:S04]  /*24be0*/  ISETP.NE.U32.AND P0, PT, RZ, UR6, PT ;  /* 0x00000006ff007c0c */ /* 0x000fc8000bf05070 */
[----:B------:R-:W-:-:S03]  /*24bf0*/  ISETP.NE.AND.EX P0, PT, RZ, UR7, PT, P0 ;  /* 0x00000007ff007c0c */ /* 0x000fc6000bf05300 */
[----:B------:R-:W2:Y:S01]  /*24c00*/  F2I.U32.TRUNC.NTZ R11, R11 ;  /* 0x0000000b000b7305 */ /* 0x000ea2000020f000 */
[----:B0-----:R-:W-:Y:S02]  /*24c10*/  IMAD.MOV R5, RZ, RZ, -R3 ;  /* 0x000000ffff057224 */ /* 0x001fe400078e0a03 */
[----:B------:R-:W-:Y:S02]  /*24c20*/  IMAD.MOV.U32 R3, RZ, RZ, R17 ;  /* 0x000000ffff037224 */ /* 0x000fe400078e0011 */
[----:B-1----:R-:W-:Y:S02]  /*24c30*/  IMAD R9, R4, R5, R9 ;  /* 0x0000000504097224 */ /* 0x002fe400078e0209 */
[----:B--2---:R-:W-:-:S04]  /*24c40*/  IMAD.MOV R4, RZ, RZ, -R11 ;  /* 0x000000ffff047224 */ /* 0x004fc800078e0a0b */
[----:B---3--:R-:W-:Y:S02]  /*24c50*/  @P4 IMAD R9, R13, R4, R2 ;  /* 0x000000040d094224 */ /* 0x008fe400078e0202 */
[----:B------:R-:W-:Y:S01]  /*24c60*/  IMAD.MOV.U32 R2, RZ, RZ, R15 ;  /* 0x000000ffff027224 */ /* 0x000fe200078e000f */
[----:B------:R-:W-:Y:S06]  /*24c70*/  @!P0 BRA `(.L_x_568) ;  /* 0x0000000000288947 */ /* 0x000fec0003800000 */
[----:B------:R-:W-:Y:S02]  /*24c80*/  ULDC UR8, c[0x0][0x634] ;  /* 0x00018d0000087ab9 */ /* 0x000fe40000000800 */
[----:B------:R-:W-:-:S05]  /*24c90*/  IADD3 R3, P0, R15, UR8, RZ ;  /* 0x000000080f037c10 */ /* 0x000fca000ff1e0ff */
[----:B------:R-:W-:-:S04]  /*24ca0*/  IMAD.X R11, RZ, RZ, R17, P0 ;  /* 0x000000ffff0b7224 */ /* 0x000fc800000e0611 */
[----:B------:R-:W-:-:S04]  /*24cb0*/  IMAD.WIDE.U32 R4, R11, UR6, RZ ;  /* 0x000000060b047c25 */ /* 0x000fc8000f8e00ff */
[----:B------:R-:W-:-:S04]  /*24cc0*/  IMAD.WIDE.U32 R4, P0, R3, UR7, R4 ;  /* 0x0000000703047c25 */ /* 0x000fc8000f800004 */
[----:B------:R-:W-:-:S04]  /*24cd0*/  IMAD.WIDE.U32 R2, R3, UR6, RZ ;  /* 0x0000000603027c25 */ /* 0x000fc8000f8e00ff */
[----:B------:R-:W-:Y:S01]  /*24ce0*/  IMAD.MOV.U32 R2, RZ, RZ, R5 ;  /* 0x000000ffff027224 */ /* 0x000fe200078e0005 */
[----:B------:R-:W-:Y:S01]  /*24cf0*/  IADD3 RZ, P1, R3, R4, RZ ;  /* 0x0000000403ff7210 */ /* 0x000fe20007f3e0ff */
[----:B------:R-:W-:-:S04]  /*24d00*/  IMAD.X R3, RZ, RZ, RZ, P0 ;  /* 0x000000ffff037224 */ /* 0x000fc800000e06ff */
[----:B------:R-:W-:-:S08]  /*24d10*/  IMAD.WIDE.U32.X R2, R11, UR7, R2, P1 ;  /* 0x000000070b027c25 */ /* 0x000fd000088e0402 */
.L_x_568:
[--C-:B------:R-:W-:Y:S01]  /*24d20*/  SHF.R.U64 R11, R2, UR9, R3.reuse ;  /* 0x00000009020b7c19 */ /* 0x100fe20008001203 */
[----:B------:R-:W-:Y:S01]  /*24d30*/  ULDC.64 UR6, c[0x0][0x620] ;  /* 0x0001880000067ab9 */ /* 0x000fe20000000a00 */
[----:B------:R-:W-:Y:S01]  /*24d40*/  SHF.R.U32.HI R2, RZ, UR9, R3 ;  /* 0x00000009ff027c19 */ /* 0x000fe20008011603 */
[----:B------:R-:W-:Y:S01]  /*24d50*/  IMAD.MOV.U32 R3, RZ, RZ, R17 ;  /* 0x000000ffff037224 */ /* 0x000fe200078e0011 */
[----:B------:R-:W-:Y:S01]  /*24d60*/  IADD3 R13, P0, RZ, -R11, RZ ;  /* 0x8000000bff0d7210 */ /* 0x000fe20007f1e0ff */
[----:B------:R-:W-:-:S04]  /*24d70*/  ULDC.64 UR8, c[0x0][0x640] ;  /* 0x0001900000087ab9 */ /* 0x000fc80000000a00 */
[----:B------:R-:W-:Y:S01]  /*24d80*/  IMAD.X R2, RZ, RZ, ~R2, P0 ;  /* 0x000000ffff027224 */ /* 0x000fe200000e0e02 */
[----:B------:R-:W-:-:S03]  /*24d90*/  ISETP.NE.U32.AND P0, PT, RZ, UR8, PT ;  /* 0x00000008ff007c0c */ /* 0x000fc6000bf05070 */
[----:B------:R-:W-:Y:S01]  /*24da0*/  IMAD R2, R2, UR6, RZ ;  /* 0x0000000602027c24 */ /* 0x000fe2000f8e02ff */
[----:B------:R-:W-:-:S03]  /*24db0*/  ISETP.NE.AND.EX P0, PT, RZ, UR9, PT, P0 ;  /* 0x00000009ff007c0c */ /* 0x000fc6000bf05300 */
[----:B------:R-:W-:Y:S02]  /*24dc0*/  IMAD R5, R13, UR7, R2 ;  /* 0x000000070d057c24 */ /* 0x000fe4000f8e0202 */
[----:B------:R-:W-:-:S04]  /*24dd0*/  IMAD.MOV.U32 R2, RZ, RZ, R15 ;  /* 0x000000ffff027224 */ /* 0x000fc800078e000f */
[----:B------:R-:W-:Y:S01]  /*24de0*/  IMAD.WIDE.U32 R2, R13, UR6, R2 ;  /* 0x000000060d027c25 */ /* 0x000fe2000f8e0002 */
[----:B------:R-:W-:-:S03]  /*24df0*/  ULDC UR6, c[0x0][0x618] ;  /* 0x0001860000067ab9 */ /* 0x000fc60000000800 */
[----:B------:R-:W-:-:S05]  /*24e00*/  IMAD.IADD R3, R3, 0x1, R5 ;  /* 0x0000000103037824 */ /* 0x000fca00078e0205 */
[--C-:B------:R-:W-:Y:S02]  /*24e10*/  SHF.R.U64 R12, R2, UR6, R3.reuse ;  /* 0x00000006020c7c19 */ /* 0x100fe40008001203 */
[----:B------:R-:W-:Y:S01]  /*24e20*/  SHF.R.U32.HI R3, RZ, UR6, R3 ;  /* 0x00000006ff037c19 */ /* 0x000fe20008011603 */
[----:B------:R-:W-:-:S03]  /*24e30*/  ULDC UR6, c[0x0][0x608] ;  /* 0x0001820000067ab9 */ /* 0x000fc60000000800 */
[--C-:B------:R-:W-:Y:S02]  /*24e40*/  SHF.R.U64 R13, R12, UR6, R3.reuse ;  /* 0x000000060c0d7c19 */ /* 0x100fe40008001203 */
[----:B------:R-:W-:Y:S01]  /*24e50*/  SHF.R.U32.HI R2, RZ, UR6, R3 ;  /* 0x00000006ff027c19 */ /* 0x000fe20008011603 */
[----:B------:R-:W-:-:S03]  /*24e60*/  ULDC UR6, c[0x0][0x658] ;  /* 0x0001960000067ab9 */ /* 0x000fc60000000800 */
[--C-:B------:R-:W-:Y:S02]  /*24e70*/  SHF.R.U64 R14, R13, UR6, R2.reuse ;  /* 0x000000060d0e7c19 */ /* 0x100fe40008001202 */
[----:B------:R-:W-:-:S03]  /*24e80*/  SHF.R.U32.HI R15, RZ, UR6, R2 ;  /* 0x00000006ff0f7c19 */ /* 0x000fc60008011602 */
[----:B------:R-:W-:Y:S02]  /*24e90*/  IMAD.MOV.U32 R2, RZ, RZ, R14 ;  /* 0x000000ffff027224 */ /* 0x000fe400078e000e */
        /* <DEDUP_REMOVED lines=12> */
.L_x_569:
[----:B------:R-:W-:Y:S01]  /*24f60*/  ULDC UR6, c[0x0][0x648] ;  /* 0x0001920000067ab9 */ /* 0x000fe20000000800 */
[----:B------:R-:W-:Y:S02]  /*24f70*/  LOP3.LUT R13, R13, UR18, RZ, 0xc0, !PT ;  /* 0x000000120d0d7c12 */ /* 0x000fe4000f8ec0ff */
[----:B------:R-:W-:Y:S01]  /*24f80*/  SHF.R.U64 R2, R2, UR6, R3 ;  /* 0x0000000602027c19 */ /* 0x000fe20008001203 */
[----:B------:R-:W-:-:S04]  /*24f90*/  ULDC UR6, c[0x0][0x638] ;  /* 0x00018e0000067ab9 */ /* 0x000fc80000000800 */
[----:B------:R-:W-:Y:S02]  /*24fa0*/  IMAD.MOV R3, RZ, RZ, -R2 ;  /* 0x000000ffff037224 */ /* 0x000fe400078e0a02 */
[----:B------:R-:W-:Y:S02]  /*24fb0*/  IMAD R4, R2, UR5, R13 ;  /* 0x0000000502047c24 */ /* 0x000fe4000f8e020d */
[----:B------:R-:W-:Y:S01]  /*24fc0*/  IMAD R14, R3, UR6, R14 ;  /* 0x00000006030e7c24 */ /* 0x000fe2000f8e020e */
[----:B------:R-:W-:Y:S01]  /*24fd0*/  ULDC UR6, c[0x0][0x610] ;  /* 0x0001840000067ab9 */ /* 0x000fe20000000800 */
[----:B------:R-:W-:Y:S01]  /*24fe0*/  LOP3.LUT R3, R12, UR4, RZ, 0xc0, !PT ;  /* 0x000000040c037c12 */ /* 0x000fe2000f8ec0ff */
[----:B------:R-:W-:Y:S01]  /*24ff0*/  IMAD R9, R4, UR6, R9 ;  /* 0x0000000604097c24 */ /* 0x000fe2000f8e0209 */
[----:B------:R-:W-:Y:S01]  /*25000*/  ULDC UR6, c[0x0][0x600] ;  /* 0x0001800000067ab9 */ /* 0x000fe20000000800 */
[----:B------:R-:W-:Y:S02]  /*25010*/  IMAD.MOV.U32 R2, RZ, RZ, 0x1 ;  /* 0x00000001ff027424 */ /* 0x000fe400078e00ff */
[----:B------:R-:W-:-:S05]  /*25020*/  IMAD R14, R14, UR6, R3 ;  /* 0x000000060e0e7c24 */ /* 0x000fca000f8e0203 */
[----:B------:R-:W-:Y:S02]  /*25030*/  SEL R4, R14, R9, !P4 ;  /* 0x000000090e047207 */ /* 0x000fe40006000000 */
[----:B------:R-:W-:-:S07]  /*25040*/  SEL R12, R9, R14, !P4 ;  /* 0x0000000e090c7207 */ /* 0x000fce0006000000 */
.L_x_567:
[----:B------:R-:W-:Y:S05]  /*25050*/  BSYNC B1 ;  /* 0x0000000000017941 */ /* 0x000fea0003800000 */
.L_x_566:
[----:B------:R-:W-:-:S13]  /*25060*/  LOP3.LUT P0, RZ, R2, 0xff, RZ, 0xc0, !PT ;  /* 0x000000ff02ff7812 */ /* 0x000fda000780c0ff */
[----:B------:R-:W-:Y:S05]  /*25070*/  @P0 BRA `(.L_x_570) ;  /* 0xfffffff400200947 */ /* 0x000fea000383ffff */
[----:B------:R-:W-:Y:S05]  /*25080*/  BSYNC B0 ;  /* 0x0000000000007941 */ /* 0x000fea0003800000 */
.L_x_559:
[----:B------:R-:W-:-:S03]  /*25090*/  UMOV UR6, 0xffffffff ;  /* 0xffffffff00067882 */ /* 0x000fc60000000000 */
[----:B------:R-:W-:Y:S05]  /*250a0*/  BRA.DIV UR6, `(.L_x_571) ;  /* 0x0000000606947947 */ /* 0x000fea000b800000 */
[----:B------:R-:W-:-:S13]  /*250b0*/  ELECT P0, URZ, PT ;  /* 0x00000000003f782f */ /* 0x000fda0003800000 */
.L_x_588:
[----:B------:R-:W-:Y:S04]  /*250c0*/  BSSY B0, `(.L_x_572) ;  /* 0x0000047000007945 */ /* 0x000fe80003800000 */
[----:B------:R-:W-:Y:S05]  /*250d0*/  @!P0 BRA `(.L_x_573) ;  /* 0x0000000400148947 */ /* 0x000fea0003800000 */
[----:B------:R-:W-:-:S04]  /*250e0*/  ULOP3.LUT UR6, UR13, 0x2, URZ, 0xfc, !UPT ;  /* 0x000000020d067892 */ /* 0x000fc8000f8efc3f */
[----:B------:R-:W-:-:S06]  /*250f0*/  UISETP.NE.AND UP0, UPT, UR6, 0x3, UPT ;  /* 0x000000030600788c */ /* 0x000fcc000bf05270 */
[----:B------:R-:W-:-:S13]  /*25100*/  PLOP3.LUT P0, PT, PT, PT, UP0, 0x80, 0x0 ;  /* 0x000000000000781c */ /* 0x000fda0003f0f008 */
[----:B------:R-:W-:Y:S05]  /*25110*/  @!P0 BRA `(.L_x_574) ;  /* 0x0000000000048947 */ /* 0x000fea0003800000 */
[----:B------:R-:W-:Y:S01]  /*25120*/  BPT.TRAP 0x1 ;  /* 0x000000040000795c */ /* 0x000fe20000300000 */
.L_x_574:
[----:B------:R-:W0:Y:S01]  /*25130*/  S2R R3, SR_CgaCtaId ;  /* 0x0000000000037919 */ /* 0x000e220000008800 */
[----:B------:R-:W-:-:S04]  /*25140*/  MOV R2, 0x400 ;  /* 0x0000040000027802 */ /* 0x000fc80000000f00 */
[----:B0-----:R-:W-:Y:S02]  /*25150*/  LEA R3, R3, R2, 0x18 ;  /* 0x0000000203037211 */ /* 0x001fe400078ec0ff */
[----:B------:R-:W-:-:S03]  /*25160*/  SHF.L.U32 R2, R0, 0x1f, RZ ;  /* 0x0000001f00027819 */ /* 0x000fc600000006ff */
[----:B------:R-:W-:-:S04]  /*25170*/  VIADD R3, R3, 0x38 ;  /* 0x0000003803037836 */ /* 0x000fc80000000000 */
[----:B------:R-:W-:-:S04]  /*25180*/  IMAD R5, R8, 0x8, R3 ;  /* 0x0000000808057824 */ /* 0x000fc800078e0203 */
[----:B------:R-:W0:Y:S02]  /*25190*/  SYNCS.PHASECHK.TRANS64.TRYWAIT P0, [R5+URZ], R2 ;  /* 0x00000002050075a7 */ /* 0x000e24000800017f */
[----:B0-----:R-:W-:Y:S05]  /*251a0*/  @!P0 BRA `(.L_x_575) ;  /* 0x0000000400748947 */ /* 0x001fea0003800000 */
.L_x_589:
[----:B------:R-:W-:-:S05]  /*251b0*/  VIADD R8, R8, 0x1 ;  /* 0x0000000108087836 */ /* 0x000fca0000000000 */
[----:B------:R-:W-:-:S04]  /*251c0*/  ISETP.NE.AND P0, PT, R8, 0x7, PT ;  /* 0x000000070800780c */ /* 0x000fc80003f05270 */
[----:B0-----:R-:W-:Y:S02]  /*251d0*/  SEL R5, RZ, 0x1, P0 ;  /* 0x00000001ff057807 */ /* 0x001fe40000000000 */
[----:B------:R-:W-:Y:S02]  /*251e0*/  SEL R8, R8, RZ, P0 ;  /* 0x000000ff08087207 */ /* 0x000fe40000000000 */
[----:B------:R-:W-:-:S03]  /*251f0*/  LOP3.LUT R5, R0, R5, RZ, 0x3c, !PT ;  /* 0x0000000500057212 */ /* 0x000fc600078e3cff */
[----:B------:R-:W-:Y:S01]  /*25200*/  IMAD R7, R8, 0x8, R3 ;  /* 0x0000000808077824 */ /* 0x000fe200078e0203 */
[----:B------:R-:W-:-:S04]  /*25210*/  SHF.L.U32 R0, R5, 0x1f, RZ ;  /* 0x0000001f05007819 */ /* 0x000fc800000006ff */
[----:B------:R-:W0:Y:S02]  /*25220*/  SYNCS.PHASECHK.TRANS64.TRYWAIT P0, [R7+URZ], R0 ;  /* 0x00000000070075a7 */ /* 0x000e24000800017f */
[----:B0-----:R-:W-:Y:S05]  /*25230*/  @!P0 BRA `(.L_x_576) ;  /* 0x0000000400648947 */ /* 0x001fea0003800000 */
.L_x_590:
[----:B0-----:R-:W-:-:S05]  /*25240*/  VIADD R0, R8, 0x1 ;  /* 0x0000000108007836 */ /* 0x001fca0000000000 */
[----:B------:R-:W-:-:S04]  /*25250*/  ISETP.NE.AND P0, PT, R0, 0x7, PT ;  /* 0x000000070000780c */ /* 0x000fc80003f05270 */
[----:B------:R-:W-:Y:S02]  /*25260*/  SEL R2, RZ, 0x1, P0 ;  /* 0x00000001ff027807 */ /* 0x000fe40000000000 */
[----:B------:R-:W-:Y:S02]  /*25270*/  SEL R4, R0, RZ, P0 ;  /* 0x000000ff00047207 */ /* 0x000fe40000000000 */
[----:B------:R-:W-:-:S03]  /*25280*/  LOP3.LUT R5, R5, R2, RZ, 0x3c, !PT ;  /* 0x0000000205057212 */ /* 0x000fc600078e3cff */
[----:B------:R-:W-:Y:S01]  /*25290*/  IMAD R7, R4, 0x8, R3 ;  /* 0x0000000804077824 */ /* 0x000fe200078e0203 */
[----:B------:R-:W-:-:S04]  /*252a0*/  SHF.L.U32 R0, R5, 0x1f, RZ ;  /* 0x0000001f05007819 */ /* 0x000fc800000006ff */
[----:B------:R-:W0:Y:S02]  /*252b0*/  SYNCS.PHASECHK.TRANS64.TRYWAIT P0, [R7+URZ], R0 ;  /* 0x00000000070075a7 */ /* 0x000e24000800017f */
[----:B0-----:R-:W-:Y:S05]  /*252c0*/  @!P0 BRA `(.L_x_577) ;  /* 0x0000000400548947 */ /* 0x001fea0003800000 */
.L_x_591:
        /* <DEDUP_REMOVED lines=9> */
.L_x_592:
        /* <DEDUP_REMOVED lines=9> */
.L_x_593:
        /* <DEDUP_REMOVED lines=9> */
.L_x_594:
[----:B0-----:R-:W-:-:S05]  /*25480*/  VIADD R0, R4, 0x1 ;  /* 0x0000000104007836 */ /* 0x001fca0000000000 */
[----:B------:R-:W-:-:S04]  /*25490*/  ISETP.NE.AND P0, PT, R0, 0x7, PT ;  /* 0x000000070000780c */ /* 0x000fc80003f05270 */
[----:B------:R-:W-:Y:S02]  /*254a0*/  SEL R2, RZ, 0x1, P0 ;  /* 0x00000001ff027807 */ /* 0x000fe40000000000 */
[----:B------:R-:W-:Y:S02]  /*254b0*/  SEL R0, R0, RZ, P0 ;  /* 0x000000ff00007207 */ /* 0x000fe40000000000 */
[----:B------:R-:W-:-:S03]  /*254c0*/  LOP3.LUT R2, R5, R2, RZ, 0x3c, !PT ;  /* 0x0000000205027212 */ /* 0x000fc600078e3cff */
[----:B------:R-:W-:Y:S01]  /*254d0*/  IMAD R3, R0, 0x8, R3 ;  /* 0x0000000800037824 */ /* 0x000fe200078e0203 */
[----:B------:R-:W-:-:S07]  /*254e0*/  SHF.L.U32 R0, R2, 0x1f, RZ ;  /* 0x0000001f02007819 */ /* 0x000fce00000006ff */
.L_x_581:
[----:B0-----:R0:W1:Y:S02]  /*254f0*/  SYNCS.PHASECHK.TRANS64.TRYWAIT P0, [R3+URZ], R0 ;  /* 0x00000000030075a7 */ /* 0x001064000800017f */
[----:B-1----:R-:W-:Y:S05]  /*25500*/  @!P0 NANOSLEEP.SYNCS 0x989680 ;  /* 0x009896800000895d */ /* 0x002fea0003900000 */
[----:B------:R-:W1:Y:S02]  /*25510*/  @!P0 SYNCS.PHASECHK.TRANS64 P0, [R3+URZ], R0 ;  /* 0x00000000030085a7 */ /* 0x000e64000800007f */
[----:B-1----:R-:W-:Y:S05]  /*25520*/  @!P0 BRA `(.L_x_581) ;  /* 0xfffffffc00f08947 */ /* 0x002fea000383ffff */
.L_x_573:
[----:B------:R-:W-:Y:S05]  /*25530*/  BSYNC B0 ;  /* 0x0000000000007941 */ /* 0x000fea0003800000 */
.L_x_572:
[----:B------:R-:W-:Y:S05]  /*25540*/  EXIT ;  /* 0x000000000000794d */ /* 0x000fea0003800000 */
.L_x_21:
[----:B--2---:R-:W-:-:S04]  /*25550*/  IMAD.U32 R3, RZ, RZ, UR6 ;  /* 0x00000006ff037e24 */ /* 0x004fc8000f8e00ff */
[----:B------:R2:W3:Y:S03]  /*25560*/  SYNCS.PHASECHK.TRANS64.TRYWAIT P1, [R3+URZ], R0 ;  /* 0x00000000030075a7 */ /* 0x0004e6000802017f */
[----:B---3--:R-:W-:Y:S05]  /*25570*/  @!P1 NANOSLEEP.SYNCS 0x989680 ;  /* 0x009896800000995d */ /* 0x008fea0003900000 */
[----:B------:R-:W3:Y:S02]  /*25580*/  @!P1 SYNCS.PHASECHK.TRANS64 P1, [R3+URZ], R0 ;  /* 0x00000000030095a7 */ /* 0x000ee4000802007f */
[----:B---3--:R-:W-:Y:S05]  /*25590*/  @!P1 BRA `(.L_x_21) ;  /* 0xfffffffc00ec9947 */ /* 0x008fea000383ffff */
[----:B------:R-:W-:Y:S05]  /*255a0*/  BRA `(.L_x_20) ;  /* 0xfffffdd800047947 */ /* 0x000fea000383ffff */
.L_x_27:
[----:B-----5:R2:W-:Y:S02]  /*255b0*/  STL [R1+0x470], R0 ;  /* 0x0004700001007387 */ /* 0x0205e40000100800 */
[----:B--2---:R-:W-:-:S04]  /*255c0*/  IMAD.U32 R0, RZ, RZ, UR16 ;  /* 0x00000010ff007e24 */ /* 0x004fc8000f8e00ff */
[----:B------:R2:W3:Y:S03]  /*255d0*/  SYNCS.PHASECHK.TRANS64.TRYWAIT P1, [R0+URZ], R2 ;  /* 0x00000002000075a7 */ /* 0x0004e6000802017f */
[----:B---3--:R-:W-:Y:S05]  /*255e0*/  @!P1 NANOSLEEP.SYNCS 0x989680 ;  /* 0x009896800000995d */ /* 0x008fea0003900000 */
[----:B------:R2:W3:Y:S02]  /*255f0*/  @!P1 SYNCS.PHASECHK.TRANS64 P1, [R0+URZ], R2 ;  /* 0x00000002000095a7 */ /* 0x0004e4000802007f */
[----:B--2---:R2:W5:Y:S02]  /*25600*/  LDL.LU R0, [R1+0x470] ;  /* 0x0004700001007983 */ /* 0x0045640000300800 */
[----:B--23--:R-:W-:Y:S05]  /*25610*/  @!P1 BRA `(.L_x_27) ;  /* 0xfffffffc00e49947 */ /* 0x00cfea000383ffff */
[----:B------:R-:W-:Y:S05]  /*25620*/  BRA `(.L_x_26) ;  /* 0xfffffe1800d07947 */ /* 0x000fea000383ffff */
.L_x_560:
[----:B------:R-:W-:Y:S01]  /*25630*/  BSSY B1, `(.L_x_582) ;  /* 0x0000006000017945 */ /* 0x000fe20003800000 */
[----:B------:R-:W-:-:S07]  /*25640*/  IMAD.MOV.U32 R2, RZ, RZ, -0x1 ;  /* 0xffffffffff027424 */ /* 0x000fce00078e00ff */
[----:B------:R-:W-:Y:S05]  /*25650*/  WARPSYNC.COLLECTIVE R2, `(.L_x_583) ;  /* 0x00000000020c7348 */ /* 0x000fea0003c00000 */
[----:B------:R-:W-:Y:S02]  /*25660*/  ELECT P0, UR62, PT ;  /* 0x00000000003e782f */ /* 0x000fe40003800000 */
[----:B------:R-:W-:Y:S01]  /*25670*/  MOV R2, UR62 ;  /* 0x0000003e00027c02 */ /* 0x000fe20008000f00 */
[----:B------:R-:W-:Y:S10]  /*25680*/  ENDCOLLECTIVE ;  /* 0x000000000000791b */ /* 0x000ff40003800000 */
.L_x_583:
[----:B------:R-:W-:Y:S05]  /*25690*/  BSYNC B1 ;  /* 0x0000000000017941 */ /* 0x000fea0003800000 */
.L_x_582:
[----:B------:R-:W-:Y:S05]  /*256a0*/  BRA `(.L_x_584) ;  /* 0xffffffec00a07947 */ /* 0x000fea000383ffff */
.L_x_563:
[----:B0-----:R0:W1:Y:S02]  /*256b0*/  SYNCS.PHASECHK.TRANS64.TRYWAIT P0, [R18+URZ+0x38], R13 ;  /* 0x0000380d120075a7 */ /* 0x001064000800017f */
[----:B-1----:R-:W-:Y:S05]  /*256c0*/  @!P0 NANOSLEEP.SYNCS 0x989680 ;  /* 0x009896800000895d */ /* 0x002fea0003900000 */
[----:B------:R-:W1:Y:S02]  /*256d0*/  @!P0 SYNCS.PHASECHK.TRANS64 P0, [R18+URZ+0x38], R13 ;  /* 0x0000380d120085a7 */ /* 0x000e64000800007f */
[----:B-1----:R-:W-:Y:S05]  /*256e0*/  @!P0 BRA `(.L_x_563) ;  /* 0xfffffffc00f08947 */ /* 0x002fea000383ffff */
[----:B------:R-:W-:Y:S05]  /*256f0*/  BRA `(.L_x_585) ;  /* 0xffffffec00d87947 */ /* 0x000fea000383ffff */
.L_x_571:
[----:B------:R-:W-:Y:S01]  /*25700*/  BSSY B0, `(.L_x_586) ;  /* 0x0000006000007945 */ /* 0x000fe20003800000 */
[----:B------:R-:W-:-:S07]  /*25710*/  IMAD.MOV.U32 R2, RZ, RZ, -0x1 ;  /* 0xffffffffff027424 */ /* 0x000fce00078e00ff */
[----:B------:R-:W-:Y:S05]  /*25720*/  WARPSYNC.COLLECTIVE R2, `(.L_x_587) ;  /* 0x00000000020c7348 */ /* 0x000fea0003c00000 */
[----:B------:R-:W-:Y:S02]  /*25730*/  ELECT P0, UR62, PT ;  /* 0x00000000003e782f */ /* 0x000fe40003800000 */
[----:B------:R-:W-:Y:S01]  /*25740*/  MOV R2, UR62 ;  /* 0x0000003e00027c02 */ /* 0x000fe20008000f00 */
[----:B------:R-:W-:Y:S10]  /*25750*/  ENDCOLLECTIVE ;  /* 0x000000000000791b */ /* 0x000ff40003800000 */
.L_x_587:
[----:B------:R-:W-:Y:S05]  /*25760*/  BSYNC B0 ;  /* 0x0000000000007941 */ /* 0x000fea0003800000 */
.L_x_586:
[----:B------:R-:W-:Y:S05]  /*25770*/  BRA `(.L_x_588) ;  /* 0xfffffff800507947 */ /* 0x000fea000383ffff */
.L_x_575:
[----:B0-----:R0:W1:Y:S02]  /*25780*/  SYNCS.PHASECHK.TRANS64.TRYWAIT P0, [R5+URZ], R2 ;  /* 0x00000002050075a7 */ /* 0x001064000800017f */
[----:B-1----:R-:W-:Y:S05]  /*25790*/  @!P0 NANOSLEEP.SYNCS 0x989680 ;  /* 0x009896800000895d */ /* 0x002fea0003900000 */
[----:B------:R-:W1:Y:S02]  /*257a0*/  @!P0 SYNCS.PHASECHK.TRANS64 P0, [R5+URZ], R2 ;  /* 0x00000002050085a7 */ /* 0x000e64000800007f */
[----:B-1----:R-:W-:Y:S05]  /*257b0*/  @!P0 BRA `(.L_x_575) ;  /* 0xfffffffc00f08947 */ /* 0x002fea000383ffff */
[----:B------:R-:W-:Y:S05]  /*257c0*/  BRA `(.L_x_589) ;  /* 0xfffffff800787947 */ /* 0x000fea000383ffff */
.L_x_576:
[----:B0-----:R0:W1:Y:S02]  /*257d0*/  SYNCS.PHASECHK.TRANS64.TRYWAIT P0, [R7+URZ], R0 ;  /* 0x00000000070075a7 */ /* 0x001064000800017f */
[----:B-1----:R-:W-:Y:S05]  /*257e0*/  @!P0 NANOSLEEP.SYNCS 0x989680 ;  /* 0x009896800000895d */ /* 0x002fea0003900000 */
[----:B------:R-:W1:Y:S02]  /*257f0*/  @!P0 SYNCS.PHASECHK.TRANS64 P0, [R7+URZ], R0 ;  /* 0x00000000070085a7 */ /* 0x000e64000800007f */
[----:B-1----:R-:W-:Y:S05]  /*25800*/  @!P0 BRA `(.L_x_576) ;  /* 0xfffffffc00f08947 */ /* 0x002fea000383ffff */
[----:B------:R-:W-:Y:S05]  /*25810*/  BRA `(.L_x_590) ;  /* 0xfffffff800887947 */ /* 0x000fea000383ffff */
.L_x_577:
[----:B0-----:R0:W1:Y:S02]  /*25820*/  SYNCS.PHASECHK.TRANS64.TRYWAIT P0, [R7+URZ], R0 ;  /* 0x00000000070075a7 */ /* 0x001064000800017f */
[----:B-1----:R-:W-:Y:S05]  /*25830*/  @!P0 NANOSLEEP.SYNCS 0x989680 ;  /* 0x009896800000895d */ /* 0x002fea0003900000 */
[----:B------:R-:W1:Y:S02]  /*25840*/  @!P0 SYNCS.PHASECHK.TRANS64 P0, [R7+URZ], R0 ;  /* 0x00000000070085a7 */ /* 0x000e64000800007f */
[----:B-1----:R-:W-:Y:S05]  /*25850*/  @!P0 BRA `(.L_x_577) ;  /* 0xfffffffc00f08947 */ /* 0x002fea000383ffff */
[----:B------:R-:W-:Y:S05]  /*25860*/  BRA `(.L_x_591) ;  /* 0xfffffff800987947 */ /* 0x000fea000383ffff */
.L_x_578:
[----:B0-----:R0:W1:Y:S02]  /*25870*/  SYNCS.PHASECHK.TRANS64.TRYWAIT P0, [R7+URZ], R0 ;  /* 0x00000000070075a7 */ /* 0x001064000800017f */
[----:B-1----:R-:W-:Y:S05]  /*25880*/  @!P0 NANOSLEEP.SYNCS 0x989680 ;  /* 0x009896800000895d */ /* 0x002fea0003900000 */
[----:B------:R-:W1:Y:S02]  /*25890*/  @!P0 SYNCS.PHASECHK.TRANS64 P0, [R7+URZ], R0 ;  /* 0x00000000070085a7 */ /* 0x000e64000800007f */
[----:B-1----:R-:W-:Y:S05]  /*258a0*/  @!P0 BRA `(.L_x_578) ;  /* 0xfffffffc00f08947 */ /* 0x002fea000383ffff */
[----:B------:R-:W-:Y:S05]  /*258b0*/  BRA `(.L_x_592) ;  /* 0xfffffff800a87947 */ /* 0x000fea000383ffff */
.L_x_579:
[----:B0-----:R0:W1:Y:S02]  /*258c0*/  SYNCS.PHASECHK.TRANS64.TRYWAIT P0, [R7+URZ], R0 ;  /* 0x00000000070075a7 */ /* 0x001064000800017f */
[----:B-1----:R-:W-:Y:S05]  /*258d0*/  @!P0 NANOSLEEP.SYNCS 0x989680 ;  /* 0x009896800000895d */ /* 0x002fea0003900000 */
[----:B------:R-:W1:Y:S02]  /*258e0*/  @!P0 SYNCS.PHASECHK.TRANS64 P0, [R7+URZ], R0 ;  /* 0x00000000070085a7 */ /* 0x000e64000800007f */
[----:B-1----:R-:W-:Y:S05]  /*258f0*/  @!P0 BRA `(.L_x_579) ;  /* 0xfffffffc00f08947 */ /* 0x002fea000383ffff */
[----:B------:R-:W-:Y:S05]  /*25900*/  BRA `(.L_x_593) ;  /* 0xfffffff800b87947 */ /* 0x000fea000383ffff */
.L_x_580:
[----:B0-----:R0:W1:Y:S02]  /*25910*/  SYNCS.PHASECHK.TRANS64.TRYWAIT P0, [R7+URZ], R0 ;  /* 0x00000000070075a7 */ /* 0x001064000800017f */
[----:B-1----:R-:W-:Y:S05]  /*25920*/  @!P0 NANOSLEEP.SYNCS 0x989680 ;  /* 0x009896800000895d */ /* 0x002fea0003900000 */
[----:B------:R-:W1:Y:S02]  /*25930*/  @!P0 SYNCS.PHASECHK.TRANS64 P0, [R7+URZ], R0 ;  /* 0x00000000070085a7 */ /* 0x000e64000800007f */
[----:B-1----:R-:W-:Y:S05]  /*25940*/  @!P0 BRA `(.L_x_580) ;  /* 0xfffffffc00f08947 */ /* 0x002fea000383ffff */
[----:B------:R-:W-:Y:S05]  /*25950*/  BRA `(.L_x_594) ;  /* 0xfffffff800c87947 */ /* 0x000fea000383ffff */
.L_x_595:
[----:B------:R-:W-:-:S00]  /*25960*/  BRA `(.L_x_595) ;  /* 0xfffffffc00fc7947 */ /* 0x000fc0000383ffff */
[----:B------:R-:W-:-:S00]  /*25970*/  NOP ;  /* 0x0000000000007918 */ /* 0x000fc00000000000 */
        /* <DEDUP_REMOVED lines=8> */
.L_x_596:


//--------------------- .nv.shared._ZN7cutlass13device_kernelINS_4gemm6kernel13GemmUniversalIN4cute5tupleIJiiiiEEENS1_10collective13CollectiveMmaINS1_37MainloopSm90TmaGmmaWarpSpecializedFP8ILi7ENS5_IJNS4_1CILi1EEENSA_ILi4EEESB_EEENS1_35KernelTmaWarpSpecializedCooperativeEEENS5_IJNSA_ILi256EEESG_NSA_ILi64EEEEEENS_12float_e4m3_tENS5_IJlSB_lEEESJ_SK_NS4_8TiledMMAINS4_8MMA_AtomIJNS4_4SM904GMMA31MMA_64x256x32_F32E4M3E4M3_SS_TNILNSO_7ScaleInE1ELSQ_1EEEEEENS4_6LayoutINS5_IJNSA_ILi2EEESB_SB_EEENS5_IJSB_NSA_ILi0EEESW_EEEEENS5_IJNS4_10UnderscoreESZ_SZ_EEEEENS4_23SM90_TMA_LOAD_MULTICASTENS4_14ComposedLayoutINS4_7SwizzleILi2ELi4ELi3EEENS4_18smem_ptr_flag_bitsILi8EEENST_INS5_IJNSA_ILi8EEESH_EEENS5_IJSH_SB_EEEEEEEvNS4_8identityENS4_13SM90_TMA_LOADES1C_vS1D_EENS_8epilogue10collective6detail29Sm90TmaWarpSpecializedAdapterINS1H_15DefaultEpilogueISJ_SK_SK_NS1G_6thread17LinearCombinationISJ_Li1EffLNS1L_9ScaleType4KindE0ELNS_15FloatRoundStyleE2ESJ_EENS1_15EpilogueDefaultEEEEEvvEEEEvNT_6ParamsE --------------------------
	.section	.nv.shared._ZN7cutlass13device_kernelINS_4gemm6kernel13GemmUniversalIN4cute5tupleIJiiiiEEENS1_10collective13CollectiveMmaINS1_37MainloopSm90TmaGmmaWarpSpecializedFP8ILi7ENS5_IJNS4_1CILi1EEENSA_ILi4EEESB_EEENS1_35KernelTmaWarpSpecializedCooperativeEEENS5_IJNSA_ILi256EEESG_NSA_ILi64EEEEEENS_12float_e4m3_tENS5_IJlSB_lEEESJ_SK_NS4_8TiledMMAINS4_8MMA_AtomIJNS4_4SM904GMMA31MMA_64x256x32_F32E4M3E4M3_SS_TNILNSO_7ScaleInE1ELSQ_1EEEEEENS4_6LayoutINS5_IJNSA_ILi2EEESB_SB_EEENS5_IJSB_NSA_ILi0EEESW_EEEEENS5_IJNS4_10UnderscoreESZ_SZ_EEEEENS4_23SM90_TMA_LOAD_MULTICASTENS4_14ComposedLayoutINS4_7SwizzleILi2ELi4ELi3EEENS4_18smem_ptr_flag_bitsILi8EEENST_INS5_IJNSA_ILi8EEESH_EEENS5_IJSH_SB_EEEEEEEvNS4_8identityENS4_13SM90_TMA_LOADES1C_vS1D_EENS_8epilogue10collective6detail29Sm90TmaWarpSpecializedAdapterINS1H_15DefaultEpilogueISJ_SK_SK_NS1G_6thread17LinearCombinationISJ_Li1EffLNS1L_9ScaleType4KindE0ELNS_15FloatRoundStyleE2ESJ_EENS1_15EpilogueDefaultEEEEEvvEEEEvNT_6ParamsE,"aw",@nobits
	.sectionflags	@""
	.align	16
	.zero		1024


//--------------------- .nv.shared.reserved.0     --------------------------
	.section	.nv.shared.reserved.0,"aw",@nobits
	.weak		__nv_reservedSMEM_offset_0_alias
	.size		__nv_reservedSMEM_offset_0_alias, 0, 0
	.other		__nv_reservedSMEM_offset_0_alias,@"STO_CUDA_RESERVED_SHARED STV_DEFAULT"
__nv_reservedSMEM_offset_0_alias:
	.zero		0


//--------------------- .nv.global                --------------------------
	.section	.nv.global,"aw",@nobits
.nv.global:
	.type		_ZN40_INTERNAL_d622e23c_4_k_cu_f1f8441c_218164cute1_E,@object
	.size		_ZN40_INTERNAL_d622e23c_4_k_cu_f1f8441c_218164cute1_E,(_ZN40_INTERNAL_d622e23c_4_k_cu_f1f8441c_218164cuda3std3__45__cpo6cbeginE - _ZN40_INTERNAL_d622e23c_4_k_cu_f1f8441c_218164cute1_E)
_ZN40_INTERNAL_d622e23c_4_k_cu_f1f8441c_218164cute1_E:
	.zero		1
	.type		_ZN40_INTERNAL_d622e23c_4_k_cu_f1f8441c_218164cuda3std3__45__cpo6cbeginE,@object
	.size		_ZN40_INTERNAL_d622e23c_4_k_cu_f1f8441c_218164cuda3std3__45__cpo6cbeginE,(_ZN40_INTERNAL_d622e23c_4_k_cu_f1f8441c_218164cuda3std3__48in_placeE - _ZN40_INTERNAL_d622e23c_4_k_cu_f1f8441c_218164cuda3std3__45__cpo6cbeginE)
_ZN40_INTERNAL_d622e23c_4_k_cu_f1f8441c_218164cuda3std3__45__cpo6cbeginE:
	.zero		1
	.type		_ZN40_INTERNAL_d622e23c_4_k_cu_f1f8441c_218164cuda3std3__48in_placeE,@object
	.size		_ZN40_INTERNAL_d622e23c_4_k_cu_f1f8441c_218164cuda3std3__48in_placeE,(_ZN40_INTERNAL_d622e23c_4_k_cu_f1f8441c_218164cuda3std6ranges3__45__cpo9iter_moveE - _ZN40_INTERNAL_d622e23c_4_k_cu_f1f8441c_218164cuda3std3__48in_placeE)
_ZN40_INTERNAL_d622e23c_4_k_cu_f1f8441c_218164cuda3std3__48in_placeE:
	.zero		1
	.type		_ZN40_INTERNAL_d622e23c_4_k_cu_f1f8441c_218164cuda3std6ranges3__45__cpo9iter_moveE,@object
	.size		_ZN40_INTERNAL_d622e23c_4_k_cu_f1f8441c_218164cuda3std6ranges3__45__cpo9iter_moveE,(_ZN40_INTERNAL_d622e23c_4_k_cu_f1f8441c_218164cuda3std3__45__cpo5beginE - _ZN40_INTERNAL_d622e23c_4_k_cu_f1f8441c_218164cuda3std6ranges3__45__cpo9iter_moveE)
_ZN40_INTERNAL_d622e23c_4_k_cu_f1f8441c_218164cuda3std6ranges3__45__cpo9iter_moveE:
	.zero		1
	.type		_ZN40_INTERNAL_d622e23c_4_k_cu_f1f8441c_218164cuda3std3__45__cpo5beginE,@object
	.size		_ZN40_INTERNAL_d622e23c_4_k_cu_f1f8441c_218164cuda3std3__45__cpo5beginE,(_ZN40_INTERNAL_d622e23c_4_k_cu_f1f8441c_218164cuda3std3__442_GLOBAL__N__d622e23c_4_k_cu_f1f8441c_218166ignoreE - _ZN40_INTERNAL_d622e23c_4_k_cu_f1f8441c_218164cuda3std3__45__cpo5beginE)
_ZN40_INTERNAL_d622e23c_4_k_cu_f1f8441c_218164cuda3std3__45__cpo5beginE:
	.zero		1
	.type		_ZN40_INTERNAL_d622e23c_4_k_cu_f1f8441c_218164cuda3std3__442_GLOBAL__N__d622e23c_4_k_cu_f1f8441c_218166ignoreE,@object
	.size		_ZN40_INTERNAL_d622e23c_4_k_cu_f1f8441c_218164cuda3std3__442_GLOBAL__N__d622e23c_4_k_cu_f1f8441c_218166ignoreE,(_ZN40_INTERNAL_d622e23c_4_k_cu_f1f8441c_218164cute7productE - _ZN40_INTERNAL_d622e23c_4_k_cu_f1f8441c_218164cuda3std3__442_GLOBAL__N__d622e23c_4_k_cu_f1f8441c_218166ignoreE)
_ZN40_INTERNAL_d622e23c_4_k_cu_f1f8441c_218164cuda3std3__442_GLOBAL__N__d622e23c_4_k_cu_f1f8441c_218166ignoreE:
	.zero		1
	.type		_ZN40_INTERNAL_d622e23c_4_k_cu_f1f8441c_218164cute7productE,@object
	.size		_ZN40_INTERNAL_d622e23c_4_k_cu_f1f8441c_218164cute7productE,(_ZN40_INTERNAL_d622e23c_4_k_cu_f1f8441c_218164cuda3std3__45__cpo3endE - _ZN40_INTERNAL_d622e23c_4_k_cu_f1f8441c_218164cute7productE)
_ZN40_INTERNAL_d622e23c_4_k_cu_f1f8441c_218164cute7productE:
	.zero		1
	.type		_ZN40_INTERNAL_d622e23c_4_k_cu_f1f8441c_218164cuda3std3__45__cpo3endE,@object
	.size		_ZN40_INTERNAL_d622e23c_4_k_cu_f1f8441c_218164cuda3std3__45__cpo3endE,(_ZN40_INTERNAL_d622e23c_4_k_cu_f1f8441c_218164cuda3std3__419piecewise_constructE - _ZN40_INTERNAL_d622e23c_4_k_cu_f1f8441c_218164cuda3std3__45__cpo3endE)
_ZN40_INTERNAL_d622e23c_4_k_cu_f1f8441c_218164cuda3std3__45__cpo3endE:
	.zero		1
	.type		_ZN40_INTERNAL_d622e23c_4_k_cu_f1f8441c_218164cuda3std3__419piecewise_constructE,@object
	.size		_ZN40_INTERNAL_d622e23c_4_k_cu_f1f8441c_218164cuda3std3__419piecewise_constructE,(_ZN40_INTERNAL_d622e23c_4_k_cu_f1f8441c_218164cuda3std3__45__cpo4cendE - _ZN40_INTERNAL_d622e23c_4_k_cu_f1f8441c_218164cuda3std3__419piecewise_constructE)
_ZN40_INTERNAL_d622e23c_4_k_cu_f1f8441c_218164cuda3std3__419piecewise_constructE:
	.zero		1
	.type		_ZN40_INTERNAL_d622e23c_4_k_cu_f1f8441c_218164cuda3std3__45__cpo4cendE,@object
	.size		_ZN40_INTERNAL_d622e23c_4_k_cu_f1f8441c_218164cuda3std3__45__cpo4cendE,(_ZN40_INTERNAL_d622e23c_4_k_cu_f1f8441c_218164cuda3std6ranges3__45__cpo4swapE - _ZN40_INTERNAL_d622e23c_4_k_cu_f1f8441c_218164cuda3std3__45__cpo4cendE)
_ZN40_INTERNAL_d622e23c_4_k_cu_f1f8441c_218164cuda3std3__45__cpo4cendE:
	.zero		1
	.type		_ZN40_INTERNAL_d622e23c_4_k_cu_f1f8441c_218164cuda3std6ranges3__45__cpo4swapE,@object
	.size		_ZN40_INTERNAL_d622e23c_4_k_cu_f1f8441c_218164cuda3std6ranges3__45__cpo4swapE,(.L_7 - _ZN40_INTERNAL_d622e23c_4_k_cu_f1f8441c_218164cuda3std6ranges3__45__cpo4swapE)
_ZN40_INTERNAL_d622e23c_4_k_cu_f1f8441c_218164cuda3std6ranges3__45__cpo4swapE:
	.zero		1
.L_7:


//--------------------- .nv.constant0._ZN7cutlass13device_kernelINS_4gemm6kernel13GemmUniversalIN4cute5tupleIJiiiiEEENS1_10collective13CollectiveMmaINS1_37MainloopSm90TmaGmmaWarpSpecializedFP8ILi7ENS5_IJNS4_1CILi1EEENSA_ILi4EEESB_EEENS1_35KernelTmaWarpSpecializedCooperativeEEENS5_IJNSA_ILi256EEESG_NSA_ILi64EEEEEENS_12float_e4m3_tENS5_IJlSB_lEEESJ_SK_NS4_8TiledMMAINS4_8MMA_AtomIJNS4_4SM904GMMA31MMA_64x256x32_F32E4M3E4M3_SS_TNILNSO_7ScaleInE1ELSQ_1EEEEEENS4_6LayoutINS5_IJNSA_ILi2EEESB_SB_EEENS5_IJSB_NSA_ILi0EEESW_EEEEENS5_IJNS4_10UnderscoreESZ_SZ_EEEEENS4_23SM90_TMA_LOAD_MULTICASTENS4_14ComposedLayoutINS4_7SwizzleILi2ELi4ELi3EEENS4_18smem_ptr_flag_bitsILi8EEENST_INS5_IJNSA_ILi8EEESH_EEENS5_IJSH_SB_EEEEEEEvNS4_8identityENS4_13SM90_TMA_LOADES1C_vS1D_EENS_8epilogue10collective6detail29Sm90TmaWarpSpecializedAdapterINS1H_15DefaultEpilogueISJ_SK_SK_NS1G_6thread17LinearCombinationISJ_Li1EffLNS1L_9ScaleType4KindE0ELNS_15FloatRoundStyleE2ESJ_EENS1_15EpilogueDefaultEEEEEvvEEEEvNT_6ParamsE --------------------------
	.section	.nv.constant0._ZN7cutlass13device_kernelINS_4gemm6kernel13GemmUniversalIN4cute5tupleIJiiiiEEENS1_10collective13CollectiveMmaINS1_37MainloopSm90TmaGmmaWarpSpecializedFP8ILi7ENS5_IJNS4_1CILi1EEENSA_ILi4EEESB_EEENS1_35KernelTmaWarpSpecializedCooperativeEEENS5_IJNSA_ILi256EEESG_NSA_ILi64EEEEEENS_12float_e4m3_tENS5_IJlSB_lEEESJ_SK_NS4_8TiledMMAINS4_8MMA_AtomIJNS4_4SM904GMMA31MMA_64x256x32_F32E4M3E4M3_SS_TNILNSO_7ScaleInE1ELSQ_1EEEEEENS4_6LayoutINS5_IJNSA_ILi2EEESB_SB_EEENS5_IJSB_NSA_ILi0EEESW_EEEEENS5_IJNS4_10UnderscoreESZ_SZ_EEEEENS4_23SM90_TMA_LOAD_MULTICASTENS4_14ComposedLayoutINS4_7SwizzleILi2ELi4ELi3EEENS4_18smem_ptr_flag_bitsILi8EEENST_INS5_IJNSA_ILi8EEESH_EEENS5_IJSH_SB_EEEEEEEvNS4_8identityENS4_13SM90_TMA_LOADES1C_vS1D_EENS_8epilogue10collective6detail29Sm90TmaWarpSpecializedAdapterINS1H_15DefaultEpilogueISJ_SK_SK_NS1G_6thread17LinearCombinationISJ_Li1EffLNS1L_9ScaleType4KindE0ELNS_15FloatRoundStyleE2ESJ_EENS1_15EpilogueDefaultEEEEEvvEEEEvNT_6ParamsE,"a",@progbits
	.sectionflags	@""
	.align	4
.nv.constant0._ZN7cutlass13device_kernelINS_4gemm6kernel13GemmUniversalIN4cute5tupleIJiiiiEEENS1_10collective13CollectiveMmaINS1_37MainloopSm90TmaGmmaWarpSpecializedFP8ILi7ENS5_IJNS4_1CILi1EEENSA_ILi4EEESB_EEENS1_35KernelTmaWarpSpecializedCooperativeEEENS5_IJNSA_ILi256EEESG_NSA_ILi64EEEEEENS_12float_e4m3_tENS5_IJlSB_lEEESJ_SK_NS4_8TiledMMAINS4_8MMA_AtomIJNS4_4SM904GMMA31MMA_64x256x32_F32E4M3E4M3_SS_TNILNSO_7ScaleInE1ELSQ_1EEEEEENS4_6LayoutINS5_IJNSA_ILi2EEESB_SB_EEENS5_IJSB_NSA_ILi0EEESW_EEEEENS5_IJNS4_10UnderscoreESZ_SZ_EEEEENS4_23SM90_TMA_LOAD_MULTICASTENS4_14ComposedLayoutINS4_7SwizzleILi2ELi4ELi3EEENS4_18smem_ptr_flag_bitsILi8EEENST_INS5_IJNSA_ILi8EEESH_EEENS5_IJSH_SB_EEEEEEEvNS4_8identityENS4_13SM90_TMA_LOADES1C_vS1D_EENS_8epilogue10collective6detail29Sm90TmaWarpSpecializedAdapterINS1H_15DefaultEpilogueISJ_SK_SK_NS1G_6thread17LinearCombinationISJ_Li1EffLNS1L_9ScaleType4KindE0ELNS_15FloatRoundStyleE2ESJ_EENS1_15EpilogueDefaultEEEEEvvEEEEvNT_6ParamsE:
	.zero		1664


//--------------------- SYMBOLS --------------------------

	.type		.nv.reservedSmem.offset0,@object
	.size		.nv.reservedSmem.offset0,0x4
